	.target	sm_90a

	.elftype	@"ET_EXEC"


//--------------------- .note.nv.tkinfo           --------------------------
	.section	.note.nv.tkinfo,"",@"SHT_NOTE"
	.sectionflags	@"SHF_NOTE_NV_TKINFO"
	.tkinfo
        /*0018*/ 	.word	0x00000002
        /*0030*/ 	.string	""
        /*0030*/ 	.string	"ptxas"
        /*0030*/ 	.string	"Cuda compilation tools, release 13.0, V13.0.88"
        /*0030*/ 	.string	"Build cuda_13.0.r13.0/compiler.36424714_0"
        /*0030*/ 	.string	"-arch sm_90a -m 64 "



//--------------------- .note.nv.cuinfo           --------------------------
	.section	.note.nv.cuinfo,"",@"SHT_NOTE"
	.sectionflags	@"SHF_NOTE_NV_CUINFO"
        /*0018*/ 	.short	0x0002
        /*001a*/ 	.short	0x005a
        /*001c*/ 	.short	0x0082
	.zero		2


//--------------------- .nv.info                  --------------------------
	.section	.nv.info,"",@"SHT_CUDA_INFO"
	.align	4


	//----- nvinfo : EIATTR_REGCOUNT
	.align		4
        /*0000*/ 	.byte	0x04, 0x2f
        /*0002*/ 	.short	(.L_12 - .L_11)
	.align		4
.L_11:
        /*0004*/ 	.word	index@(_ZN7cutlass13device_kernelINS_4gemm6kernel13GemmUniversalIN4cute5tupleIJiiiiEEENS1_10collective13CollectiveMmaINS1_37MainloopSm90TmaGmmaWarpSpecializedFP8ILi18ENS5_IJNS4_1CILi1EEENSA_ILi4EEESB_EEENS1_32KernelTmaWarpSpecializedPingpongEEENS5_IJNSA_ILi64EEENSA_ILi128EEESG_EEENS_12float_e5m2_tENS5_IJlSB_lEEESJ_SK_NS4_8TiledMMAINS4_8MMA_AtomIJNS4_4SM904GMMA31MMA_64x128x32_F32E5M2E5M2_SS_TNILNSO_7ScaleInE1ELSQ_1EEEEEENS4_6LayoutINS5_IJSB_SB_SB_EEENS5_IJNSA_ILi0EEESV_SV_EEEEENS5_IJNS4_10UnderscoreESY_SY_EEEEENS4_23SM90_TMA_LOAD_MULTICASTENS4_14ComposedLayoutINS4_7SwizzleILi2ELi4ELi3EEENS4_18smem_ptr_flag_bitsILi8EEENST_INS5_IJNSA_ILi8EEESG_EEENS5_IJSG_SB_EEEEEEEvNS4_8identityENS4_13SM90_TMA_LOADES1B_vS1C_EENS_8epilogue10collective6detail29Sm90TmaWarpSpecializedAdapterINS1G_15DefaultEpilogueISJ_SK_SK_NS1F_6thread17LinearCombinationISJ_Li1EffLNS1K_9ScaleType4KindE0ELNS_15FloatRoundStyleE2ESJ_EENS1_15EpilogueDefaultEEEEEvvEEEEvNT_6ParamsE)
        /*0008*/ 	.word	0x000000a8


	//----- nvinfo : EIATTR_FRAME_SIZE
	.align		4
.L_12:
        /*000c*/ 	.byte	0x04, 0x11
        /*000e*/ 	.short	(.L_14 - .L_13)
	.align		4
.L_13:
        /*0010*/ 	.word	index@(_ZN7cutlass13device_kernelINS_4gemm6kernel13GemmUniversalIN4cute5tupleIJiiiiEEENS1_10collective13CollectiveMmaINS1_37MainloopSm90TmaGmmaWarpSpecializedFP8ILi18ENS5_IJNS4_1CILi1EEENSA_ILi4EEESB_EEENS1_32KernelTmaWarpSpecializedPingpongEEENS5_IJNSA_ILi64EEENSA_ILi128EEESG_EEENS_12float_e5m2_tENS5_IJlSB_lEEESJ_SK_NS4_8TiledMMAINS4_8MMA_AtomIJNS4_4SM904GMMA31MMA_64x128x32_F32E5M2E5M2_SS_TNILNSO_7ScaleInE1ELSQ_1EEEEEENS4_6LayoutINS5_IJSB_SB_SB_EEENS5_IJNSA_ILi0EEESV_SV_EEEEENS5_IJNS4_10UnderscoreESY_SY_EEEEENS4_23SM90_TMA_LOAD_MULTICASTENS4_14ComposedLayoutINS4_7SwizzleILi2ELi4ELi3EEENS4_18smem_ptr_flag_bitsILi8EEENST_INS5_IJNSA_ILi8EEESG_EEENS5_IJSG_SB_EEEEEEEvNS4_8identityENS4_13SM90_TMA_LOADES1B_vS1C_EENS_8epilogue10collective6detail29Sm90TmaWarpSpecializedAdapterINS1G_15DefaultEpilogueISJ_SK_SK_NS1F_6thread17LinearCombinationISJ_Li1EffLNS1K_9ScaleType4KindE0ELNS_15FloatRoundStyleE2ESJ_EENS1_15EpilogueDefaultEEEEEvvEEEEvNT_6ParamsE)
        /*0014*/ 	.word	0x00000000


	//----- nvinfo : EIATTR_MIN_STACK_SIZE
	.align		4
.L_14:
        /*0018*/ 	.byte	0x04, 0x12
        /*001a*/ 	.short	(.L_16 - .L_15)
	.align		4
.L_15:
        /*001c*/ 	.word	index@(_ZN7cutlass13device_kernelINS_4gemm6kernel13GemmUniversalIN4cute5tupleIJiiiiEEENS1_10collective13CollectiveMmaINS1_37MainloopSm90TmaGmmaWarpSpecializedFP8ILi18ENS5_IJNS4_1CILi1EEENSA_ILi4EEESB_EEENS1_32KernelTmaWarpSpecializedPingpongEEENS5_IJNSA_ILi64EEENSA_ILi128EEESG_EEENS_12float_e5m2_tENS5_IJlSB_lEEESJ_SK_NS4_8TiledMMAINS4_8MMA_AtomIJNS4_4SM904GMMA31MMA_64x128x32_F32E5M2E5M2_SS_TNILNSO_7ScaleInE1ELSQ_1EEEEEENS4_6LayoutINS5_IJSB_SB_SB_EEENS5_IJNSA_ILi0EEESV_SV_EEEEENS5_IJNS4_10UnderscoreESY_SY_EEEEENS4_23SM90_TMA_LOAD_MULTICASTENS4_14ComposedLayoutINS4_7SwizzleILi2ELi4ELi3EEENS4_18smem_ptr_flag_bitsILi8EEENST_INS5_IJNSA_ILi8EEESG_EEENS5_IJSG_SB_EEEEEEEvNS4_8identityENS4_13SM90_TMA_LOADES1B_vS1C_EENS_8epilogue10collective6detail29Sm90TmaWarpSpecializedAdapterINS1G_15DefaultEpilogueISJ_SK_SK_NS1F_6thread17LinearCombinationISJ_Li1EffLNS1K_9ScaleType4KindE0ELNS_15FloatRoundStyleE2ESJ_EENS1_15EpilogueDefaultEEEEEvvEEEEvNT_6ParamsE)
        /*0020*/ 	.word	0x00000000
.L_16:


//--------------------- .nv.compat                --------------------------
	.section	.nv.compat,"",@"SHT_CUDA_COMPAT_INFO"
	.align	4
        /*0000*/ 	.byte	0x02, 0x09, 0x01, 0x00, 0x02, 0x02, 0x04, 0x00, 0x02, 0x05, 0x05, 0x00, 0x03, 0x07, 0x01, 0x01
        /*0010*/ 	.byte	0x02, 0x03, 0x01, 0x00, 0x02, 0x06, 0x01, 0x00, 0x04, 0x0b, 0x08, 0x00, 0x00, 0x00, 0x00, 0x00
        /*0020*/ 	.byte	0x00, 0x00, 0x00, 0x00


//--------------------- .nv.info._ZN7cutlass13device_kernelINS_4gemm6kernel13GemmUniversalIN4cute5tupleIJiiiiEEENS1_10collective13CollectiveMmaINS1_37MainloopSm90TmaGmmaWarpSpecializedFP8ILi18ENS5_IJNS4_1CILi1EEENSA_ILi4EEESB_EEENS1_32KernelTmaWarpSpecializedPingpongEEENS5_IJNSA_ILi64EEENSA_ILi128EEESG_EEENS_12float_e5m2_tENS5_IJlSB_lEEESJ_SK_NS4_8TiledMMAINS4_8MMA_AtomIJNS4_4SM904GMMA31MMA_64x128x32_F32E5M2E5M2_SS_TNILNSO_7ScaleInE1ELSQ_1EEEEEENS4_6LayoutINS5_IJSB_SB_SB_EEENS5_IJNSA_ILi0EEESV_SV_EEEEENS5_IJNS4_10UnderscoreESY_SY_EEEEENS4_23SM90_TMA_LOAD_MULTICASTENS4_14ComposedLayoutINS4_7SwizzleILi2ELi4ELi3EEENS4_18smem_ptr_flag_bitsILi8EEENST_INS5_IJNSA_ILi8EEESG_EEENS5_IJSG_SB_EEEEEEEvNS4_8identityENS4_13SM90_TMA_LOADES1B_vS1C_EENS_8epilogue10collective6detail29Sm90TmaWarpSpecializedAdapterINS1G_15DefaultEpilogueISJ_SK_SK_NS1F_6thread17LinearCombinationISJ_Li1EffLNS1K_9ScaleType4KindE0ELNS_15FloatRoundStyleE2ESJ_EENS1_15EpilogueDefaultEEEEEvvEEEEvNT_6ParamsE --------------------------
	.section	.nv.info._ZN7cutlass13device_kernelINS_4gemm6kernel13GemmUniversalIN4cute5tupleIJiiiiEEENS1_10collective13CollectiveMmaINS1_37MainloopSm90TmaGmmaWarpSpecializedFP8ILi18ENS5_IJNS4_1CILi1EEENSA_ILi4EEESB_EEENS1_32KernelTmaWarpSpecializedPingpongEEENS5_IJNSA_ILi64EEENSA_ILi128EEESG_EEENS_12float_e5m2_tENS5_IJlSB_lEEESJ_SK_NS4_8TiledMMAINS4_8MMA_AtomIJNS4_4SM904GMMA31MMA_64x128x32_F32E5M2E5M2_SS_TNILNSO_7ScaleInE1ELSQ_1EEEEEENS4_6LayoutINS5_IJSB_SB_SB_EEENS5_IJNSA_ILi0EEESV_SV_EEEEENS5_IJNS4_10UnderscoreESY_SY_EEEEENS4_23SM90_TMA_LOAD_MULTICASTENS4_14ComposedLayoutINS4_7SwizzleILi2ELi4ELi3EEENS4_18smem_ptr_flag_bitsILi8EEENST_INS5_IJNSA_ILi8EEESG_EEENS5_IJSG_SB_EEEEEEEvNS4_8identityENS4_13SM90_TMA_LOADES1B_vS1C_EENS_8epilogue10collective6detail29Sm90TmaWarpSpecializedAdapterINS1G_15DefaultEpilogueISJ_SK_SK_NS1F_6thread17LinearCombinationISJ_Li1EffLNS1K_9ScaleType4KindE0ELNS_15FloatRoundStyleE2ESJ_EENS1_15EpilogueDefaultEEEEEvvEEEEvNT_6ParamsE,"",@"SHT_CUDA_INFO"
	.sectionflags	@""
	.align	4


	//----- nvinfo : EIATTR_CUDA_API_VERSION
	.align		4
        /*0000*/ 	.byte	0x04, 0x37
        /*0002*/ 	.short	(.L_18 - .L_17)
.L_17:
        /*0004*/ 	.word	0x00000082


	//----- nvinfo : EIATTR_KPARAM_INFO
	.align		4
.L_18:
        /*0008*/ 	.byte	0x04, 0x17
        /*000a*/ 	.short	(.L_20 - .L_19)
.L_19:
        /*000c*/ 	.word	0x00000000
        /*0010*/ 	.short	0x0000
        /*0012*/ 	.short	0x0070
        /*0014*/ 	.byte	0x00, 0xf0, 0x01, 0x10


	//----- nvinfo : EIATTR_SPARSE_MMA_MASK
	.align		4
.L_20:
        /*0018*/ 	.byte	0x03, 0x50
        /*001a*/ 	.short	0x0000


	//----- nvinfo : EIATTR_MAXREG_COUNT
	.align		4
        /*001c*/ 	.byte	0x03, 0x1b
        /*001e*/ 	.short	0x00a8


	//----- nvinfo : EIATTR_NUM_BARRIERS
	.align		4
        /*0020*/ 	.byte	0x02, 0x4c
        /*0022*/ 	.byte	0x01
	.zero		1


	//----- nvinfo : EIATTR_MERCURY_ISA_VERSION
	.align		4
        /*0024*/ 	.byte	0x03, 0x5f
        /*0026*/ 	.short	0x0101


	//----- nvinfo : EIATTR_INT_WARP_WIDE_INSTR_OFFSETS
	.align		4
        /*0028*/ 	.byte	0x04, 0x31
        /*002a*/ 	.short	(.L_22 - .L_21)


	//   ....[0]....
.L_21:
        /*002c*/ 	.word	0x000006a0


	//   ....[1]....
        /*0030*/ 	.word	0x000006e0


	//   ....[2]....
        /*0034*/ 	.word	0x00000830


	//   ....[3]....
        /*0038*/ 	.word	0x00000840


	//   ....[4]....
        /*003c*/ 	.word	0x00000860


	//   ....[5]....
        /*0040*/ 	.word	0x00000870


	//   ....[6]....
        /*0044*/ 	.word	0x00000900


	//   ....[7]....
        /*0048*/ 	.word	0x00000960


	//   ....[8]....
        /*004c*/ 	.word	0x00003260


	//----- nvinfo : EIATTR_COOP_GROUP_MASK_REGIDS
	.align		4
.L_22:
        /*0050*/ 	.byte	0x04, 0x29
        /*0052*/ 	.short	(.L_24 - .L_23)


	//   ....[0]....
.L_23:
        /*0054*/ 	.word	0xffffffff


	//   ....[1]....
        /*0058*/ 	.word	0xffffffff


	//   ....[2]....
        /*005c*/ 	.word	0xffffffff


	//   ....[3]....
        /*0060*/ 	.word	0xffffffff


	//   ....[4]....
        /*0064*/ 	.word	0xffffffff


	//   ....[5]....
        /*0068*/ 	.word	0xffffffff


	//   ....[6]....
        /*006c*/ 	.word	0xffffffff


	//----- nvinfo : EIATTR_COOP_GROUP_INSTR_OFFSETS
	.align		4
.L_24:
        /*0070*/ 	.byte	0x04, 0x28
        /*0072*/ 	.short	(.L_26 - .L_25)


	//   ....[0]....
.L_25:
        /*0074*/ 	.word	0x00000060


	//   ....[1]....
        /*0078*/ 	.word	0x00000070


	//   ....[2]....
        /*007c*/ 	.word	0x00000130


	//   ....[3]....
        /*0080*/ 	.word	0x000004c0


	//   ....[4]....
        /*0084*/ 	.word	0x00000500


	//   ....[5]....
        /*0088*/ 	.word	0x00000580


	//   ....[6]....
        /*008c*/ 	.word	0x00000ac0


	//----- nvinfo : EIATTR_REG_RECONFIG
	.align		4
.L_26:
        /*0090*/ 	.byte	0x01, 0x54
	.zero		2


	//----- nvinfo : EIATTR_MBARRIER_INSTR_OFFSETS
	.align		4
        /*0094*/ 	.byte	0x04, 0x39
        /*0096*/ 	.short	(.L_28 - .L_27)


	//   ....[0]....
.L_27:
        /*0098*/ 	.word	0x00000260
        /*009c*/ 	.word	0x000000ff
        /*00a0*/ 	.word	0x00000000
        /*00a4*/ 	.short	0x0100
        /*00a6*/ 	.byte	0x08
	.zero		1


	//   ....[1]....
        /*00a8*/ 	.word	0x00000270
        /*00ac*/ 	.word	0x000000ff
        /*00b0*/ 	.word	0x00000090
        /*00b4*/ 	.short	0x0100
        /*00b6*/ 	.byte	0x08
	.zero		1


	//   ....[2]....
        /*00b8*/ 	.word	0x00000280
        /*00bc*/ 	.word	0x000000ff
        /*00c0*/ 	.word	0x00000008
        /*00c4*/ 	.short	0x0100
        /*00c6*/ 	.byte	0x08
	.zero		1


	//   ....[3]....
        /*00c8*/ 	.word	0x00000290
        /*00cc*/ 	.word	0x000000ff
        /*00d0*/ 	.word	0x00000098
        /*00d4*/ 	.short	0x0100
        /*00d6*/ 	.byte	0x08
	.zero		1


	//   ....[4]....
        /*00d8*/ 	.word	0x000002a0
        /*00dc*/ 	.word	0x000000ff
        /*00e0*/ 	.word	0x00000010
        /*00e4*/ 	.short	0x0100
        /*00e6*/ 	.byte	0x08
	.zero		1


	//   ....[5]....
        /*00e8*/ 	.word	0x000002b0
        /*00ec*/ 	.word	0x000000ff
        /*00f0*/ 	.word	0x000000a0
        /*00f4*/ 	.short	0x0100
        /*00f6*/ 	.byte	0x08
	.zero		1


	//   ....[6]....
        /*00f8*/ 	.word	0x000002c0
        /*00fc*/ 	.word	0x000000ff
        /*0100*/ 	.word	0x00000018
        /*0104*/ 	.short	0x0100
        /*0106*/ 	.byte	0x08
	.zero		1


	//   ....[7]....
        /*0108*/ 	.word	0x000002d0
        /*010c*/ 	.word	0x000000ff
        /*0110*/ 	.word	0x000000a8
        /*0114*/ 	.short	0x0100
        /*0116*/ 	.byte	0x08
	.zero		1


	//   ....[8]....
        /*0118*/ 	.word	0x000002e0
        /*011c*/ 	.word	0x000000ff
        /*0120*/ 	.word	0x00000020
        /*0124*/ 	.short	0x0100
        /*0126*/ 	.byte	0x08
	.zero		1


	//   ....[9]....
        /*0128*/ 	.word	0x000002f0
        /*012c*/ 	.word	0x000000ff
        /*0130*/ 	.word	0x000000b0
        /*0134*/ 	.short	0x0100
        /*0136*/ 	.byte	0x08
	.zero		1


	//   ....[10]....
        /*0138*/ 	.word	0x00000300
        /*013c*/ 	.word	0x000000ff
        /*0140*/ 	.word	0x00000028
        /*0144*/ 	.short	0x0100
        /*0146*/ 	.byte	0x08
	.zero		1


	//   ....[11]....
        /*0148*/ 	.word	0x00000310
        /*014c*/ 	.word	0x000000ff
        /*0150*/ 	.word	0x000000b8
        /*0154*/ 	.short	0x0100
        /*0156*/ 	.byte	0x08
	.zero		1


	//   ....[12]....
        /*0158*/ 	.word	0x00000320
        /*015c*/ 	.word	0x000000ff
        /*0160*/ 	.word	0x00000030
        /*0164*/ 	.short	0x0100
        /*0166*/ 	.byte	0x08
	.zero		1


	//   ....[13]....
        /*0168*/ 	.word	0x00000330
        /*016c*/ 	.word	0x000000ff
        /*0170*/ 	.word	0x000000c0
        /*0174*/ 	.short	0x0100
        /*0176*/ 	.byte	0x08
	.zero		1


	//   ....[14]....
        /*0178*/ 	.word	0x00000340
        /*017c*/ 	.word	0x000000ff
        /*0180*/ 	.word	0x00000038
        /*0184*/ 	.short	0x0100
        /*0186*/ 	.byte	0x08
	.zero		1


	//   ....[15]....
        /*0188*/ 	.word	0x00000350
        /*018c*/ 	.word	0x000000ff
        /*0190*/ 	.word	0x000000c8
        /*0194*/ 	.short	0x0100
        /*0196*/ 	.byte	0x08
	.zero		1


	//   ....[16]....
        /*0198*/ 	.word	0x00000360
        /*019c*/ 	.word	0x000000ff
        /*01a0*/ 	.word	0x00000040
        /*01a4*/ 	.short	0x0100
        /*01a6*/ 	.byte	0x08
	.zero		1


	//   ....[17]....
        /*01a8*/ 	.word	0x00000370
        /*01ac*/ 	.word	0x000000ff
        /*01b0*/ 	.word	0x000000d0
        /*01b4*/ 	.short	0x0100
        /*01b6*/ 	.byte	0x08
	.zero		1


	//   ....[18]....
        /*01b8*/ 	.word	0x00000380
        /*01bc*/ 	.word	0x000000ff
        /*01c0*/ 	.word	0x00000048
        /*01c4*/ 	.short	0x0100
        /*01c6*/ 	.byte	0x08
	.zero		1


	//   ....[19]....
        /*01c8*/ 	.word	0x00000390
        /*01cc*/ 	.word	0x000000ff
        /*01d0*/ 	.word	0x000000d8
        /*01d4*/ 	.short	0x0100
        /*01d6*/ 	.byte	0x08
	.zero		1


	//   ....[20]....
        /*01d8*/ 	.word	0x000003a0
        /*01dc*/ 	.word	0x000000ff
        /*01e0*/ 	.word	0x00000050
        /*01e4*/ 	.short	0x0100
        /*01e6*/ 	.byte	0x08
	.zero		1


	//   ....[21]....
        /*01e8*/ 	.word	0x000003b0
        /*01ec*/ 	.word	0x000000ff
        /*01f0*/ 	.word	0x000000e0
        /*01f4*/ 	.short	0x0100
        /*01f6*/ 	.byte	0x08
	.zero		1


	//   ....[22]....
        /*01f8*/ 	.word	0x000003c0
        /*01fc*/ 	.word	0x000000ff
        /*0200*/ 	.word	0x00000058
        /*0204*/ 	.short	0x0100
        /*0206*/ 	.byte	0x08
	.zero		1


	//   ....[23]....
        /*0208*/ 	.word	0x000003d0
        /*020c*/ 	.word	0x000000ff
        /*0210*/ 	.word	0x000000e8
        /*0214*/ 	.short	0x0100
        /*0216*/ 	.byte	0x08
	.zero		1


	//   ....[24]....
        /*0218*/ 	.word	0x000003e0
        /*021c*/ 	.word	0x000000ff
        /*0220*/ 	.word	0x00000060
        /*0224*/ 	.short	0x0100
        /*0226*/ 	.byte	0x08
	.zero		1


	//   ....[25]....
        /*0228*/ 	.word	0x000003f0
        /*022c*/ 	.word	0x000000ff
        /*0230*/ 	.word	0x000000f0
        /*0234*/ 	.short	0x0100
        /*0236*/ 	.byte	0x08
	.zero		1


	//   ....[26]....
        /*0238*/ 	.word	0x00000400
        /*023c*/ 	.word	0x000000ff
        /*0240*/ 	.word	0x00000068
        /*0244*/ 	.short	0x0100
        /*0246*/ 	.byte	0x08
	.zero		1


	//   ....[27]....
        /*0248*/ 	.word	0x00000410
        /*024c*/ 	.word	0x000000ff
        /*0250*/ 	.word	0x000000f8
        /*0254*/ 	.short	0x0100
        /*0256*/ 	.byte	0x08
	.zero		1


	//   ....[28]....
        /*0258*/ 	.word	0x00000420
        /*025c*/ 	.word	0x000000ff
        /*0260*/ 	.word	0x00000070
        /*0264*/ 	.short	0x0100
        /*0266*/ 	.byte	0x08
	.zero		1


	//   ....[29]....
        /*0268*/ 	.word	0x00000430
        /*026c*/ 	.word	0x000000ff
        /*0270*/ 	.word	0x00000100
        /*0274*/ 	.short	0x0100
        /*0276*/ 	.byte	0x08
	.zero		1


	//   ....[30]....
        /*0278*/ 	.word	0x00000440
        /*027c*/ 	.word	0x000000ff
        /*0280*/ 	.word	0x00000078
        /*0284*/ 	.short	0x0100
        /*0286*/ 	.byte	0x08
	.zero		1


	//   ....[31]....
        /*0288*/ 	.word	0x00000450
        /*028c*/ 	.word	0x000000ff
        /*0290*/ 	.word	0x00000108
        /*0294*/ 	.short	0x0100
        /*0296*/ 	.byte	0x08
	.zero		1


	//   ....[32]....
        /*0298*/ 	.word	0x00000460
        /*029c*/ 	.word	0x000000ff
        /*02a0*/ 	.word	0x00000080
        /*02a4*/ 	.short	0x0100
        /*02a6*/ 	.byte	0x08
	.zero		1


	//   ....[33]....
        /*02a8*/ 	.word	0x00000470
        /*02ac*/ 	.word	0x000000ff
        /*02b0*/ 	.word	0x00000110
        /*02b4*/ 	.short	0x0100
        /*02b6*/ 	.byte	0x08
	.zero		1


	//   ....[34]....
        /*02b8*/ 	.word	0x00000480
        /*02bc*/ 	.word	0x000000ff
        /*02c0*/ 	.word	0x00000088
        /*02c4*/ 	.short	0x0100
        /*02c6*/ 	.byte	0x08
	.zero		1


	//   ....[35]....
        /*02c8*/ 	.word	0x00000490
        /*02cc*/ 	.word	0x000000ff
        /*02d0*/ 	.word	0x00000118
        /*02d4*/ 	.short	0x0100
        /*02d6*/ 	.byte	0x08
	.zero		1


	//   ....[36]....
        /*02d8*/ 	.word	0x00000990
        /*02dc*/ 	.word	0x000000ff
        /*02e0*/ 	.word	0x00000150
        /*02e4*/ 	.short	0x0100
        /*02e6*/ 	.byte	0x08
	.zero		1


	//   ....[37]....
        /*02e8*/ 	.word	0x00000a20
        /*02ec*/ 	.word	0x000000ff
        /*02f0*/ 	.word	0x00000158
        /*02f4*/ 	.short	0x0100
        /*02f6*/ 	.byte	0x08
	.zero		1


	//   ....[38]....
        /*02f8*/ 	.word	0x00000a40
        /*02fc*/ 	.word	0x000000ff
        /*0300*/ 	.word	0x00000130
        /*0304*/ 	.short	0x0100
        /*0306*/ 	.byte	0x09
	.zero		1


	//   ....[39]....
        /*0308*/ 	.word	0x00000a50
        /*030c*/ 	.word	0x000000ff
        /*0310*/ 	.word	0x00000138
        /*0314*/ 	.short	0x0100
        /*0316*/ 	.byte	0x09
	.zero		1


	//   ....[40]....
        /*0318*/ 	.word	0x00000a60
        /*031c*/ 	.word	0x000000ff
        /*0320*/ 	.word	0x00000140
        /*0324*/ 	.short	0x0100
        /*0326*/ 	.byte	0x09
	.zero		1


	//   ....[41]....
        /*0328*/ 	.word	0x00000a70
        /*032c*/ 	.word	0x000000ff
        /*0330*/ 	.word	0x00000148
        /*0334*/ 	.short	0x0100
        /*0336*/ 	.byte	0x09
	.zero		1


	//   ....[42]....
        /*0338*/ 	.word	0x000017d0
        /*033c*/ 	.word	0x000000ff
        /*0340*/ 	.word	0xfffffff8
        /*0344*/ 	.short	0x010a
        /*0346*/ 	.byte	0x0f
	.zero		1


	//   ....[43]....
        /*0348*/ 	.word	0x00001cb0
        /*034c*/ 	.word	0x000000ff
        /*0350*/ 	.word	0x00000000
        /*0354*/ 	.short	0x010a
        /*0356*/ 	.byte	0x06
	.zero		1


	//   ....[44]....
        /*0358*/ 	.word	0x00001cf0
        /*035c*/ 	.word	0x000000ff
        /*0360*/ 	.word	0x00000000
        /*0364*/ 	.short	0x010a
        /*0366*/ 	.byte	0x06
	.zero		1


	//   ....[45]....
        /*0368*/ 	.word	0x000025f0
        /*036c*/ 	.word	0x000000ff
        /*0370*/ 	.word	0x00000000
        /*0374*/ 	.short	0x010a
        /*0376*/ 	.byte	0x09
	.zero		1


	//   ....[46]....
        /*0378*/ 	.word	0x00002630
        /*037c*/ 	.word	0x000000ff
        /*0380*/ 	.word	0x00000000
        /*0384*/ 	.short	0x010a
        /*0386*/ 	.byte	0x09
	.zero		1


	//   ....[47]....
        /*0388*/ 	.word	0x00002c90
        /*038c*/ 	.word	0x00000015
        /*0390*/ 	.word	0x00000000
        /*0394*/ 	.short	0x0101
        /*0396*/ 	.byte	0x3f
	.zero		1


	//   ....[48]....
        /*0398*/ 	.word	0x00003200
        /*039c*/ 	.word	0x00000013
        /*03a0*/ 	.word	0x00000000
        /*03a4*/ 	.short	0x0101
        /*03a6*/ 	.byte	0x15
	.zero		1


	//   ....[49]....
        /*03a8*/ 	.word	0x00003310
        /*03ac*/ 	.word	0x00000013
        /*03b0*/ 	.word	0x00000000
        /*03b4*/ 	.short	0x0101
        /*03b6*/ 	.byte	0x3f
	.zero		1


	//   ....[50]....
        /*03b8*/ 	.word	0x000033c0
        /*03bc*/ 	.word	0x000000ff
        /*03c0*/ 	.word	0x00000008
        /*03c4*/ 	.short	0x010a
        /*03c6*/ 	.byte	0x0f
	.zero		1


	//   ....[51]....
        /*03c8*/ 	.word	0x00007c60
        /*03cc*/ 	.word	0x00000004
        /*03d0*/ 	.word	0x00000000
        /*03d4*/ 	.short	0x0101
        /*03d6*/ 	.byte	0x15
	.zero		1


	//   ....[52]....
        /*03d8*/ 	.word	0x00008580
        /*03dc*/ 	.word	0x00000013
        /*03e0*/ 	.word	0x00000090
        /*03e4*/ 	.short	0x010a
        /*03e6*/ 	.byte	0x3f
	.zero		1


	//   ....[53]....
        /*03e8*/ 	.word	0x00008910
        /*03ec*/ 	.word	0x0000000a
        /*03f0*/ 	.word	0x00000158
        /*03f4*/ 	.short	0x0101
        /*03f6*/ 	.byte	0x3f
	.zero		1


	//   ....[54]....
        /*03f8*/ 	.word	0x00009070
        /*03fc*/ 	.word	0x00000005
        /*0400*/ 	.word	0x00000000
        /*0404*/ 	.short	0x010a
        /*0406*/ 	.byte	0x3f
	.zero		1


	//   ....[55]....
        /*0408*/ 	.word	0x000090f0
        /*040c*/ 	.word	0x00000007
        /*0410*/ 	.word	0x00000000
        /*0414*/ 	.short	0x010a
        /*0416*/ 	.byte	0x3f
	.zero		1


	//   ....[56]....
        /*0418*/ 	.word	0x00009180
        /*041c*/ 	.word	0x00000006
        /*0420*/ 	.word	0x00000000
        /*0424*/ 	.short	0x010a
        /*0426*/ 	.byte	0x3f
	.zero		1


	//   ....[57]....
        /*0428*/ 	.word	0x00009210
        /*042c*/ 	.word	0x00000009
        /*0430*/ 	.word	0x00000000
        /*0434*/ 	.short	0x010a
        /*0436*/ 	.byte	0x3f
	.zero		1


	//   ....[58]....
        /*0438*/ 	.word	0x000092a0
        /*043c*/ 	.word	0x00000006
        /*0440*/ 	.word	0x00000000
        /*0444*/ 	.short	0x010a
        /*0446*/ 	.byte	0x3f
	.zero		1


	//   ....[59]....
        /*0448*/ 	.word	0x00009330
        /*044c*/ 	.word	0x00000009
        /*0450*/ 	.word	0x00000000
        /*0454*/ 	.short	0x010a
        /*0456*/ 	.byte	0x3f
	.zero		1


	//   ....[60]....
        /*0458*/ 	.word	0x000093c0
        /*045c*/ 	.word	0x00000006
        /*0460*/ 	.word	0x00000000
        /*0464*/ 	.short	0x010a
        /*0466*/ 	.byte	0x3f
	.zero		1


	//   ....[61]....
        /*0468*/ 	.word	0x00009450
        /*046c*/ 	.word	0x00000009
        /*0470*/ 	.word	0x00000000
        /*0474*/ 	.short	0x010a
        /*0476*/ 	.byte	0x3f
	.zero		1


	//   ....[62]....
        /*0478*/ 	.word	0x000094e0
        /*047c*/ 	.word	0x00000006
        /*0480*/ 	.word	0x00000000
        /*0484*/ 	.short	0x010a
        /*0486*/ 	.byte	0x3f
	.zero		1


	//   ....[63]....
        /*0488*/ 	.word	0x00009570
        /*048c*/ 	.word	0x00000009
        /*0490*/ 	.word	0x00000000
        /*0494*/ 	.short	0x010a
        /*0496*/ 	.byte	0x3f
	.zero		1


	//   ....[64]....
        /*0498*/ 	.word	0x00009600
        /*049c*/ 	.word	0x00000006
        /*04a0*/ 	.word	0x00000000
        /*04a4*/ 	.short	0x010a
        /*04a6*/ 	.byte	0x3f
	.zero		1


	//   ....[65]....
        /*04a8*/ 	.word	0x00009690
        /*04ac*/ 	.word	0x00000009
        /*04b0*/ 	.word	0x00000000
        /*04b4*/ 	.short	0x010a
        /*04b6*/ 	.byte	0x3f
	.zero		1


	//   ....[66]....
        /*04b8*/ 	.word	0x00009720
        /*04bc*/ 	.word	0x00000006
        /*04c0*/ 	.word	0x00000000
        /*04c4*/ 	.short	0x010a
        /*04c6*/ 	.byte	0x3f
	.zero		1


	//   ....[67]....
        /*04c8*/ 	.word	0x000097b0
        /*04cc*/ 	.word	0x00000009
        /*04d0*/ 	.word	0x00000000
        /*04d4*/ 	.short	0x010a
        /*04d6*/ 	.byte	0x3f
	.zero		1


	//   ....[68]....
        /*04d8*/ 	.word	0x00009840
        /*04dc*/ 	.word	0x00000006
        /*04e0*/ 	.word	0x00000000
        /*04e4*/ 	.short	0x010a
        /*04e6*/ 	.byte	0x3f
	.zero		1


	//   ....[69]....
        /*04e8*/ 	.word	0x000098d0
        /*04ec*/ 	.word	0x00000009
        /*04f0*/ 	.word	0x00000000
        /*04f4*/ 	.short	0x010a
        /*04f6*/ 	.byte	0x3f
	.zero		1


	//   ....[70]....
        /*04f8*/ 	.word	0x00009960
        /*04fc*/ 	.word	0x00000006
        /*0500*/ 	.word	0x00000000
        /*0504*/ 	.short	0x010a
        /*0506*/ 	.byte	0x3f
	.zero		1


	//   ....[71]....
        /*0508*/ 	.word	0x000099f0
        /*050c*/ 	.word	0x00000003
        /*0510*/ 	.word	0x00000000
        /*0514*/ 	.short	0x010a
        /*0516*/ 	.byte	0x3f
	.zero		1


	//   ....[72]....
        /*0518*/ 	.word	0x00009a60
        /*051c*/ 	.word	0x00000012
        /*0520*/ 	.word	0xfffffff8
        /*0524*/ 	.short	0x010a
        /*0526*/ 	.byte	0x3f
	.zero		1


	//   ....[73]....
        /*0528*/ 	.word	0x00009ac0
        /*052c*/ 	.word	0x00000012
        /*0530*/ 	.word	0x00000000
        /*0534*/ 	.short	0x010a
        /*0536*/ 	.byte	0x3f
	.zero		1


	//   ....[74]....
        /*0538*/ 	.word	0x00009b20
        /*053c*/ 	.word	0x00000015
        /*0540*/ 	.word	0x00000000
        /*0544*/ 	.short	0x010a
        /*0546*/ 	.byte	0x3f
	.zero		1


	//   ....[75]....
        /*0548*/ 	.word	0x00009b80
        /*054c*/ 	.word	0x00000013
        /*0550*/ 	.word	0x00000008
        /*0554*/ 	.short	0x010a
        /*0556*/ 	.byte	0x3f
	.zero		1


	//   ....[76]....
        /*0558*/ 	.word	0x00009c50
        /*055c*/ 	.word	0x00000013
        /*0560*/ 	.word	0x00000090
        /*0564*/ 	.short	0x010a
        /*0566*/ 	.byte	0x3f
	.zero		1


	//   ....[77]....
        /*0568*/ 	.word	0x00009d30
        /*056c*/ 	.word	0x00000005
        /*0570*/ 	.word	0x00000000
        /*0574*/ 	.short	0x010a
        /*0576*/ 	.byte	0x3f
	.zero		1


	//   ....[78]....
        /*0578*/ 	.word	0x00009d80
        /*057c*/ 	.word	0x00000007
        /*0580*/ 	.word	0x00000000
        /*0584*/ 	.short	0x010a
        /*0586*/ 	.byte	0x3f
	.zero		1


	//   ....[79]....
        /*0588*/ 	.word	0x00009dd0
        /*058c*/ 	.word	0x00000006
        /*0590*/ 	.word	0x00000000
        /*0594*/ 	.short	0x010a
        /*0596*/ 	.byte	0x3f
	.zero		1


	//   ....[80]....
        /*0598*/ 	.word	0x00009e20
        /*059c*/ 	.word	0x00000009
        /*05a0*/ 	.word	0x00000000
        /*05a4*/ 	.short	0x010a
        /*05a6*/ 	.byte	0x3f
	.zero		1


	//   ....[81]....
        /*05a8*/ 	.word	0x00009e70
        /*05ac*/ 	.word	0x00000006
        /*05b0*/ 	.word	0x00000000
        /*05b4*/ 	.short	0x010a
        /*05b6*/ 	.byte	0x3f
	.zero		1


	//   ....[82]....
        /*05b8*/ 	.word	0x00009ec0
        /*05bc*/ 	.word	0x00000009
        /*05c0*/ 	.word	0x00000000
        /*05c4*/ 	.short	0x010a
        /*05c6*/ 	.byte	0x3f
	.zero		1


	//   ....[83]....
        /*05c8*/ 	.word	0x00009f10
        /*05cc*/ 	.word	0x00000006
        /*05d0*/ 	.word	0x00000000
        /*05d4*/ 	.short	0x010a
        /*05d6*/ 	.byte	0x3f
	.zero		1


	//   ....[84]....
        /*05d8*/ 	.word	0x00009f60
        /*05dc*/ 	.word	0x00000009
        /*05e0*/ 	.word	0x00000000
        /*05e4*/ 	.short	0x010a
        /*05e6*/ 	.byte	0x3f
	.zero		1


	//   ....[85]....
        /*05e8*/ 	.word	0x00009fb0
        /*05ec*/ 	.word	0x00000006
        /*05f0*/ 	.word	0x00000000
        /*05f4*/ 	.short	0x010a
        /*05f6*/ 	.byte	0x3f
	.zero		1


	//   ....[86]....
        /*05f8*/ 	.word	0x0000a000
        /*05fc*/ 	.word	0x00000009
        /*0600*/ 	.word	0x00000000
        /*0604*/ 	.short	0x010a
        /*0606*/ 	.byte	0x3f
	.zero		1


	//   ....[87]....
        /*0608*/ 	.word	0x0000a050
        /*060c*/ 	.word	0x00000006
        /*0610*/ 	.word	0x00000000
        /*0614*/ 	.short	0x010a
        /*0616*/ 	.byte	0x3f
	.zero		1


	//   ....[88]....
        /*0618*/ 	.word	0x0000a0a0
        /*061c*/ 	.word	0x00000009
        /*0620*/ 	.word	0x00000000
        /*0624*/ 	.short	0x010a
        /*0626*/ 	.byte	0x3f
	.zero		1


	//   ....[89]....
        /*0628*/ 	.word	0x0000a0f0
        /*062c*/ 	.word	0x00000006
        /*0630*/ 	.word	0x00000000
        /*0634*/ 	.short	0x010a
        /*0636*/ 	.byte	0x3f
	.zero		1


	//   ....[90]....
        /*0638*/ 	.word	0x0000a140
        /*063c*/ 	.word	0x00000009
        /*0640*/ 	.word	0x00000000
        /*0644*/ 	.short	0x010a
        /*0646*/ 	.byte	0x3f
	.zero		1


	//   ....[91]....
        /*0648*/ 	.word	0x0000a190
        /*064c*/ 	.word	0x00000006
        /*0650*/ 	.word	0x00000000
        /*0654*/ 	.short	0x010a
        /*0656*/ 	.byte	0x3f
	.zero		1


	//   ....[92]....
        /*0658*/ 	.word	0x0000a1e0
        /*065c*/ 	.word	0x00000009
        /*0660*/ 	.word	0x00000000
        /*0664*/ 	.short	0x010a
        /*0666*/ 	.byte	0x3f
	.zero		1


	//   ....[93]....
        /*0668*/ 	.word	0x0000a230
        /*066c*/ 	.word	0x00000006
        /*0670*/ 	.word	0x00000000
        /*0674*/ 	.short	0x010a
        /*0676*/ 	.byte	0x3f
	.zero		1


	//----- nvinfo : EIATTR_NUM_MBARRIERS
	.align		4
.L_28:
        /*0678*/ 	.byte	0x03, 0x38
        /*067a*/ 	.short	0x002a


	//----- nvinfo : EIATTR_EXIT_INSTR_OFFSETS
	.align		4
        /*067c*/ 	.byte	0x04, 0x1c
        /*067e*/ 	.short	(.L_30 - .L_29)


	//   ....[0]....
.L_29:
        /*0680*/ 	.word	0x00001510


	//   ....[1]....
        /*0684*/ 	.word	0x00001570


	//   ....[2]....
        /*0688*/ 	.word	0x00008270


	//   ....[3]....
        /*068c*/ 	.word	0x000082a0


	//   ....[4]....
        /*0690*/ 	.word	0x00009a40


	//----- nvinfo : EIATTR_MAX_THREADS
	.align		4
.L_30:
        /*0694*/ 	.byte	0x04, 0x05
        /*0696*/ 	.short	(.L_32 - .L_31)
.L_31:
        /*0698*/ 	.word	0x00000180
        /*069c*/ 	.word	0x00000001
        /*06a0*/ 	.word	0x00000001


	//----- nvinfo : EIATTR_CRS_STACK_SIZE
	.align		4
.L_32:
        /*06a4*/ 	.byte	0x04, 0x1e
        /*06a6*/ 	.short	(.L_34 - .L_33)
.L_33:
        /*06a8*/ 	.word	0x00000000


	//----- nvinfo : EIATTR_CBANK_PARAM_SIZE
	.align		4
.L_34:
        /*06ac*/ 	.byte	0x03, 0x19
        /*06ae*/ 	.short	0x0470


	//----- nvinfo : EIATTR_PARAM_CBANK
	.align		4
        /*06b0*/ 	.byte	0x04, 0x0a
        /*06b2*/ 	.short	(.L_36 - .L_35)
	.align		4
.L_35:
        /*06b4*/ 	.word	index@(.nv.constant0._ZN7cutlass13device_kernelINS_4gemm6kernel13GemmUniversalIN4cute5tupleIJiiiiEEENS1_10collective13CollectiveMmaINS1_37MainloopSm90TmaGmmaWarpSpecializedFP8ILi18ENS5_IJNS4_1CILi1EEENSA_ILi4EEESB_EEENS1_32KernelTmaWarpSpecializedPingpongEEENS5_IJNSA_ILi64EEENSA_ILi128EEESG_EEENS_12float_e5m2_tENS5_IJlSB_lEEESJ_SK_NS4_8TiledMMAINS4_8MMA_AtomIJNS4_4SM904GMMA31MMA_64x128x32_F32E5M2E5M2_SS_TNILNSO_7ScaleInE1ELSQ_1EEEEEENS4_6LayoutINS5_IJSB_SB_SB_EEENS5_IJNSA_ILi0EEESV_SV_EEEEENS5_IJNS4_10UnderscoreESY_SY_EEEEENS4_23SM90_TMA_LOAD_MULTICASTENS4_14ComposedLayoutINS4_7SwizzleILi2ELi4ELi3EEENS4_18smem_ptr_flag_bitsILi8EEENST_INS5_IJNSA_ILi8EEESG_EEENS5_IJSG_SB_EEEEEEEvNS4_8identityENS4_13SM90_TMA_LOADES1B_vS1C_EENS_8epilogue10collective6detail29Sm90TmaWarpSpecializedAdapterINS1G_15DefaultEpilogueISJ_SK_SK_NS1F_6thread17LinearCombinationISJ_Li1EffLNS1K_9ScaleType4KindE0ELNS_15FloatRoundStyleE2ESJ_EENS1_15EpilogueDefaultEEEEEvvEEEEvNT_6ParamsE)
        /*06b8*/ 	.short	0x0210
        /*06ba*/ 	.short	0x0470


	//----- nvinfo : EIATTR_SW_WAR
	.align		4
.L_36:
        /*06bc*/ 	.byte	0x04, 0x36
        /*06be*/ 	.short	(.L_38 - .L_37)
.L_37:
        /*06c0*/ 	.word	0x00000008
.L_38:


//--------------------- .nv.callgraph             --------------------------
	.section	.nv.callgraph,"",@"SHT_CUDA_CALLGRAPH"
	.align	4
	.sectionentsize	8
	.align		4
        /*0000*/ 	.word	0x00000000
	.align		4
        /*0004*/ 	.word	0xffffffff
	.align		4
        /*0008*/ 	.word	0x00000000
	.align		4
        /*000c*/ 	.word	0xfffffffe
	.align		4
        /*0010*/ 	.word	0x00000000
	.align		4
        /*0014*/ 	.word	0xfffffffd
	.align		4
        /*0018*/ 	.word	0x00000000
	.align		4
        /*001c*/ 	.word	0xfffffffc


//--------------------- .nv.constant4             --------------------------
	.section	.nv.constant4,"a",@progbits
	.align	8
	.align		8
.nv.constant4:
        /*0000*/ 	.dword	_ZN40_INTERNAL_5d14bec7_4_k_cu_6ddf7242_187194cuda3std3__45__cpo5beginE
	.align		8
        /*0008*/ 	.dword	_ZN40_INTERNAL_5d14bec7_4_k_cu_6ddf7242_187194cuda3std3__45__cpo3endE
	.align		8
        /*0010*/ 	.dword	_ZN40_INTERNAL_5d14bec7_4_k_cu_6ddf7242_187194cuda3std3__45__cpo6cbeginE
	.align		8
        /*0018*/ 	.dword	_ZN40_INTERNAL_5d14bec7_4_k_cu_6ddf7242_187194cuda3std3__45__cpo4cendE
	.align		8
        /*0020*/ 	.dword	_ZN40_INTERNAL_5d14bec7_4_k_cu_6ddf7242_187194cuda3std3__442_GLOBAL__N__5d14bec7_4_k_cu_6ddf7242_187196ignoreE
	.align		8
        /*0028*/ 	.dword	_ZN40_INTERNAL_5d14bec7_4_k_cu_6ddf7242_187194cuda3std3__419piecewise_constructE
	.align		8
        /*0030*/ 	.dword	_ZN40_INTERNAL_5d14bec7_4_k_cu_6ddf7242_187194cuda3std3__48in_placeE
	.align		8
        /*0038*/ 	.dword	_ZN40_INTERNAL_5d14bec7_4_k_cu_6ddf7242_187194cuda3std6ranges3__45__cpo4swapE
	.align		8
        /*0040*/ 	.dword	_ZN40_INTERNAL_5d14bec7_4_k_cu_6ddf7242_187194cuda3std6ranges3__45__cpo9iter_moveE
	.align		8
        /*0048*/ 	.dword	_ZN40_INTERNAL_5d14bec7_4_k_cu_6ddf7242_187194cute7productE
	.align		8
        /*0050*/ 	.dword	_ZN40_INTERNAL_5d14bec7_4_k_cu_6ddf7242_187194cute1_E


//--------------------- .text._ZN7cutlass13device_kernelINS_4gemm6kernel13GemmUniversalIN4cute5tupleIJiiiiEEENS1_10collective13CollectiveMmaINS1_37MainloopSm90TmaGmmaWarpSpecializedFP8ILi18ENS5_IJNS4_1CILi1EEENSA_ILi4EEESB_EEENS1_32KernelTmaWarpSpecializedPingpongEEENS5_IJNSA_ILi64EEENSA_ILi128EEESG_EEENS_12float_e5m2_tENS5_IJlSB_lEEESJ_SK_NS4_8TiledMMAINS4_8MMA_AtomIJNS4_4SM904GMMA31MMA_64x128x32_F32E5M2E5M2_SS_TNILNSO_7ScaleInE1ELSQ_1EEEEEENS4_6LayoutINS5_IJSB_SB_SB_EEENS5_IJNSA_ILi0EEESV_SV_EEEEENS5_IJNS4_10UnderscoreESY_SY_EEEEENS4_23SM90_TMA_LOAD_MULTICASTENS4_14ComposedLayoutINS4_7SwizzleILi2ELi4ELi3EEENS4_18smem_ptr_flag_bitsILi8EEENST_INS5_IJNSA_ILi8EEESG_EEENS5_IJSG_SB_EEEEEEEvNS4_8identityENS4_13SM90_TMA_LOADES1B_vS1C_EENS_8epilogue10collective6detail29Sm90TmaWarpSpecializedAdapterINS1G_15DefaultEpilogueISJ_SK_SK_NS1F_6thread17LinearCombinationISJ_Li1EffLNS1K_9ScaleType4KindE0ELNS_15FloatRoundStyleE2ESJ_EENS1_15EpilogueDefaultEEEEEvvEEEEvNT_6ParamsE --------------------------
	.section	.text._ZN7cutlass13device_kernelINS_4gemm6kernel13GemmUniversalIN4cute5tupleIJiiiiEEENS1_10collective13CollectiveMmaINS1_37MainloopSm90TmaGmmaWarpSpecializedFP8ILi18ENS5_IJNS4_1CILi1EEENSA_ILi4EEESB_EEENS1_32KernelTmaWarpSpecializedPingpongEEENS5_IJNSA_ILi64EEENSA_ILi128EEESG_EEENS_12float_e5m2_tENS5_IJlSB_lEEESJ_SK_NS4_8TiledMMAINS4_8MMA_AtomIJNS4_4SM904GMMA31MMA_64x128x32_F32E5M2E5M2_SS_TNILNSO_7ScaleInE1ELSQ_1EEEEEENS4_6LayoutINS5_IJSB_SB_SB_EEENS5_IJNSA_ILi0EEESV_SV_EEEEENS5_IJNS4_10UnderscoreESY_SY_EEEEENS4_23SM90_TMA_LOAD_MULTICASTENS4_14ComposedLayoutINS4_7SwizzleILi2ELi4ELi3EEENS4_18smem_ptr_flag_bitsILi8EEENST_INS5_IJNSA_ILi8EEESG_EEENS5_IJSG_SB_EEEEEEEvNS4_8identityENS4_13SM90_TMA_LOADES1B_vS1C_EENS_8epilogue10collective6detail29Sm90TmaWarpSpecializedAdapterINS1G_15DefaultEpilogueISJ_SK_SK_NS1F_6thread17LinearCombinationISJ_Li1EffLNS1K_9ScaleType4KindE0ELNS_15FloatRoundStyleE2ESJ_EENS1_15EpilogueDefaultEEEEEvvEEEEvNT_6ParamsE,"ax",@progbits
	.align	128
.text._ZN7cutlass13device_kernelINS_4gemm6kernel13GemmUniversalIN4cute5tupleIJiiiiEEENS1_10collective13CollectiveMmaINS1_37MainloopSm90TmaGmmaWarpSpecializedFP8ILi18ENS5_IJNS4_1CILi1EEENSA_ILi4EEESB_EEENS1_32KernelTmaWarpSpecializedPingpongEEENS5_IJNSA_ILi64EEENSA_ILi128EEESG_EEENS_12float_e5m2_tENS5_IJlSB_lEEESJ_SK_NS4_8TiledMMAINS4_8MMA_AtomIJNS4_4SM904GMMA31MMA_64x128x32_F32E5M2E5M2_SS_TNILNSO_7ScaleInE1ELSQ_1EEEEEENS4_6LayoutINS5_IJSB_SB_SB_EEENS5_IJNSA_ILi0EEESV_SV_EEEEENS5_IJNS4_10UnderscoreESY_SY_EEEEENS4_23SM90_TMA_LOAD_MULTICASTENS4_14ComposedLayoutINS4_7SwizzleILi2ELi4ELi3EEENS4_18smem_ptr_flag_bitsILi8EEENST_INS5_IJNSA_ILi8EEESG_EEENS5_IJSG_SB_EEEEEEEvNS4_8identityENS4_13SM90_TMA_LOADES1B_vS1C_EENS_8epilogue10collective6detail29Sm90TmaWarpSpecializedAdapterINS1G_15DefaultEpilogueISJ_SK_SK_NS1F_6thread17LinearCombinationISJ_Li1EffLNS1K_9ScaleType4KindE0ELNS_15FloatRoundStyleE2ESJ_EENS1_15EpilogueDefaultEEEEEvvEEEEvNT_6ParamsE:
        .type           _ZN7cutlass13device_kernelINS_4gemm6kernel13GemmUniversalIN4cute5tupleIJiiiiEEENS1_10collective13CollectiveMmaINS1_37MainloopSm90TmaGmmaWarpSpecializedFP8ILi18ENS5_IJNS4_1CILi1EEENSA_ILi4EEESB_EEENS1_32KernelTmaWarpSpecializedPingpongEEENS5_IJNSA_ILi64EEENSA_ILi128EEESG_EEENS_12float_e5m2_tENS5_IJlSB_lEEESJ_SK_NS4_8TiledMMAINS4_8MMA_AtomIJNS4_4SM904GMMA31MMA_64x128x32_F32E5M2E5M2_SS_TNILNSO_7ScaleInE1ELSQ_1EEEEEENS4_6LayoutINS5_IJSB_SB_SB_EEENS5_IJNSA_ILi0EEESV_SV_EEEEENS5_IJNS4_10UnderscoreESY_SY_EEEEENS4_23SM90_TMA_LOAD_MULTICASTENS4_14ComposedLayoutINS4_7SwizzleILi2ELi4ELi3EEENS4_18smem_ptr_flag_bitsILi8EEENST_INS5_IJNSA_ILi8EEESG_EEENS5_IJSG_SB_EEEEEEEvNS4_8identityENS4_13SM90_TMA_LOADES1B_vS1C_EENS_8epilogue10collective6detail29Sm90TmaWarpSpecializedAdapterINS1G_15DefaultEpilogueISJ_SK_SK_NS1F_6thread17LinearCombinationISJ_Li1EffLNS1K_9ScaleType4KindE0ELNS_15FloatRoundStyleE2ESJ_EENS1_15EpilogueDefaultEEEEEvvEEEEvNT_6ParamsE,@function
        .size           _ZN7cutlass13device_kernelINS_4gemm6kernel13GemmUniversalIN4cute5tupleIJiiiiEEENS1_10collective13CollectiveMmaINS1_37MainloopSm90TmaGmmaWarpSpecializedFP8ILi18ENS5_IJNS4_1CILi1EEENSA_ILi4EEESB_EEENS1_32KernelTmaWarpSpecializedPingpongEEENS5_IJNSA_ILi64EEENSA_ILi128EEESG_EEENS_12float_e5m2_tENS5_IJlSB_lEEESJ_SK_NS4_8TiledMMAINS4_8MMA_AtomIJNS4_4SM904GMMA31MMA_64x128x32_F32E5M2E5M2_SS_TNILNSO_7ScaleInE1ELSQ_1EEEEEENS4_6LayoutINS5_IJSB_SB_SB_EEENS5_IJNSA_ILi0EEESV_SV_EEEEENS5_IJNS4_10UnderscoreESY_SY_EEEEENS4_23SM90_TMA_LOAD_MULTICASTENS4_14ComposedLayoutINS4_7SwizzleILi2ELi4ELi3EEENS4_18smem_ptr_flag_bitsILi8EEENST_INS5_IJNSA_ILi8EEESG_EEENS5_IJSG_SB_EEEEEEEvNS4_8identityENS4_13SM90_TMA_LOADES1B_vS1C_EENS_8epilogue10collective6detail29Sm90TmaWarpSpecializedAdapterINS1G_15DefaultEpilogueISJ_SK_SK_NS1F_6thread17LinearCombinationISJ_Li1EffLNS1K_9ScaleType4KindE0ELNS_15FloatRoundStyleE2ESJ_EENS1_15EpilogueDefaultEEEEEvvEEEEvNT_6ParamsE,(.L_x_237 - _ZN7cutlass13device_kernelINS_4gemm6kernel13GemmUniversalIN4cute5tupleIJiiiiEEENS1_10collective13CollectiveMmaINS1_37MainloopSm90TmaGmmaWarpSpecializedFP8ILi18ENS5_IJNS4_1CILi1EEENSA_ILi4EEESB_EEENS1_32KernelTmaWarpSpecializedPingpongEEENS5_IJNSA_ILi64EEENSA_ILi128EEESG_EEENS_12float_e5m2_tENS5_IJlSB_lEEESJ_SK_NS4_8TiledMMAINS4_8MMA_AtomIJNS4_4SM904GMMA31MMA_64x128x32_F32E5M2E5M2_SS_TNILNSO_7ScaleInE1ELSQ_1EEEEEENS4_6LayoutINS5_IJSB_SB_SB_EEENS5_IJNSA_ILi0EEESV_SV_EEEEENS5_IJNS4_10UnderscoreESY_SY_EEEEENS4_23SM90_TMA_LOAD_MULTICASTENS4_14ComposedLayoutINS4_7SwizzleILi2ELi4ELi3EEENS4_18smem_ptr_flag_bitsILi8EEENST_INS5_IJNSA_ILi8EEESG_EEENS5_IJSG_SB_EEEEEEEvNS4_8identityENS4_13SM90_TMA_LOADES1B_vS1C_EENS_8epilogue10collective6detail29Sm90TmaWarpSpecializedAdapterINS1G_15DefaultEpilogueISJ_SK_SK_NS1F_6thread17LinearCombinationISJ_Li1EffLNS1K_9ScaleType4KindE0ELNS_15FloatRoundStyleE2ESJ_EENS1_15EpilogueDefaultEEEEEvvEEEEvNT_6ParamsE)
        .other          _ZN7cutlass13device_kernelINS_4gemm6kernel13GemmUniversalIN4cute5tupleIJiiiiEEENS1_10collective13CollectiveMmaINS1_37MainloopSm90TmaGmmaWarpSpecializedFP8ILi18ENS5_IJNS4_1CILi1EEENSA_ILi4EEESB_EEENS1_32KernelTmaWarpSpecializedPingpongEEENS5_IJNSA_ILi64EEENSA_ILi128EEESG_EEENS_12float_e5m2_tENS5_IJlSB_lEEESJ_SK_NS4_8TiledMMAINS4_8MMA_AtomIJNS4_4SM904GMMA31MMA_64x128x32_F32E5M2E5M2_SS_TNILNSO_7ScaleInE1ELSQ_1EEEEEENS4_6LayoutINS5_IJSB_SB_SB_EEENS5_IJNSA_ILi0EEESV_SV_EEEEENS5_IJNS4_10UnderscoreESY_SY_EEEEENS4_23SM90_TMA_LOAD_MULTICASTENS4_14ComposedLayoutINS4_7SwizzleILi2ELi4ELi3EEENS4_18smem_ptr_flag_bitsILi8EEENST_INS5_IJNSA_ILi8EEESG_EEENS5_IJSG_SB_EEEEEEEvNS4_8identityENS4_13SM90_TMA_LOADES1B_vS1C_EENS_8epilogue10collective6detail29Sm90TmaWarpSpecializedAdapterINS1G_15DefaultEpilogueISJ_SK_SK_NS1F_6thread17LinearCombinationISJ_Li1EffLNS1K_9ScaleType4KindE0ELNS_15FloatRoundStyleE2ESJ_EENS1_15EpilogueDefaultEEEEEvvEEEEvNT_6ParamsE,@"STO_CUDA_ENTRY STV_DEFAULT"
_ZN7cutlass13device_kernelINS_4gemm6kernel13GemmUniversalIN4cute5tupleIJiiiiEEENS1_10collective13CollectiveMmaINS1_37MainloopSm90TmaGmmaWarpSpecializedFP8ILi18ENS5_IJNS4_1CILi1EEENSA_ILi4EEESB_EEENS1_32KernelTmaWarpSpecializedPingpongEEENS5_IJNSA_ILi64EEENSA_ILi128EEESG_EEENS_12float_e5m2_tENS5_IJlSB_lEEESJ_SK_NS4_8TiledMMAINS4_8MMA_AtomIJNS4_4SM904GMMA31MMA_64x128x32_F32E5M2E5M2_SS_TNILNSO_7ScaleInE1ELSQ_1EEEEEENS4_6LayoutINS5_IJSB_SB_SB_EEENS5_IJNSA_ILi0EEESV_SV_EEEEENS5_IJNS4_10UnderscoreESY_SY_EEEEENS4_23SM90_TMA_LOAD_MULTICASTENS4_14ComposedLayoutINS4_7SwizzleILi2ELi4ELi3EEENS4_18smem_ptr_flag_bitsILi8EEENST_INS5_IJNSA_ILi8EEESG_EEENS5_IJSG_SB_EEEEEEEvNS4_8identityENS4_13SM90_TMA_LOADES1B_vS1C_EENS_8epilogue10collective6detail29Sm90TmaWarpSpecializedAdapterINS1G_15DefaultEpilogueISJ_SK_SK_NS1F_6thread17LinearCombinationISJ_Li1EffLNS1K_9ScaleType4KindE0ELNS_15FloatRoundStyleE2ESJ_EENS1_15EpilogueDefaultEEEEEvvEEEEvNT_6ParamsE:
[----:B------:R-:W-:Y:S01]  /*0000*/  LDC R1, c[0x0][0x28] ;  /* 0x00000a00ff017b82 */ /* 0x000fe20000000800 */
[----:B------:R-:W0:Y:S01]  /*0010*/  S2R R16, SR_TID.X ;  /* 0x0000000000107919 */ /* 0x000e220000002100 */
[----:B------:R-:W-:Y:S01]  /*0020*/  ELECT P0, URZ, PT ;  /* 0x00000000003f782f */ /* 0x000fe20003800000 */
[----:B------:R-:W-:Y:S01]  /*0030*/  BSSY B0, `(.L_x_0) ;  /* 0x000000f000007945 */ /* 0x000fe20003800000 */
[--C-:B0-----:R-:W-:Y:S02]  /*0040*/  SHF.R.U32.HI R0, RZ, 0x5, R16.reuse ;  /* 0x00000005ff007819 */ /* 0x101fe40000011610 */
[----:B------:R-:W-:-:S03]  /*0050*/  SHF.R.U32.HI R4, RZ, 0x7, R16 ;  /* 0x00000007ff047819 */ /* 0x000fc60000011610 */
[----:B------:R-:W0:Y:S04]  /*0060*/  SHFL.IDX PT, R2, R0, RZ, 0x1f ;  /* 0x00001fff00027589 */ /* 0x000e2800000e0000 */
[----:B------:R1:W2:Y:S01]  /*0070*/  SHFL.IDX PT, R5, R4, RZ, 0x1f ;  /* 0x00001fff04057589 */ /* 0x0002a200000e0000 */
[----:B0-----:R-:W-:-:S13]  /*0080*/  ISETP.NE.OR P0, PT, R2, RZ, !P0 ;  /* 0x000000ff0200720c */ /* 0x001fda0004705670 */
[----:B-12---:R-:W-:Y:S05]  /*0090*/  @P0 BRA `(.L_x_1) ;  /* 0x0000000000200947 */ /* 0x006fea0003800000 */
[----:B------:R-:W-:Y:S02]  /*00a0*/  ULDC.64 UR4, c[0x0][0x198] ;  /* 0x0000660000047ab9 */ /* 0x000fe40000000a00 */
[----:B------:R-:W-:Y:S02]  /*00b0*/  UIADD3 UR6, UP0, UR4, 0xf0, URZ ;  /* 0x000000f004067890 */ /* 0x000fe4000ff1e03f */
[----:B------:R-:W-:Y:S02]  /*00c0*/  UIADD3 UR4, UP1, UR4, 0x1f0, URZ ;  /* 0x000001f004047890 */ /* 0x000fe4000ff3e03f */
[----:B------:R-:W-:Y:S02]  /*00d0*/  UIADD3.X UR7, URZ, UR5, URZ, UP0, !UPT ;  /* 0x000000053f077290 */ /* 0x000fe400087fe43f */
[----:B------:R-:W-:-:S07]  /*00e0*/  UIADD3.X UR5, URZ, UR5, URZ, UP1, !UPT ;  /* 0x000000053f057290 */ /* 0x000fce0008ffe43f */
[----:B------:R0:W-:Y:S02]  /*00f0*/  UTMACCTL.PF [UR6] ;  /* 0x00000000060079b9 */ /* 0x0001e40008040000 */
[----:B------:R0:W-:Y:S02]  /*0100*/  UTMACCTL.PF [UR4] ;  /* 0x00000000040079b9 */ /* 0x0001e40008040000 */
[----:B0-----:R-:W-:Y:S01]  /*0110*/  NOP ;  /* 0x0000000000007918 */ /* 0x001fe20000000000 */
.L_x_1:
[----:B------:R-:W-:Y:S05]  /*0120*/  BSYNC B0 ;  /* 0x0000000000007941 */ /* 0x000fea0003800000 */
.L_x_0:
[----:B------:R-:W0:Y:S01]  /*0130*/  SHFL.IDX PT, R6, R0, RZ, 0x1f ;  /* 0x00001fff00067589 */ /* 0x000e2200000e0000 */
[----:B------:R-:W-:Y:S02]  /*0140*/  SHF.R.S32.HI R3, RZ, 0x1f, R16 ;  /* 0x0000001fff037819 */ /* 0x000fe40000011410 */
[----:B0-----:R-:W-:-:S13]  /*0150*/  ISETP.NE.AND P0, PT, R6, RZ, PT ;  /* 0x000000ff0600720c */ /* 0x001fda0003f05270 */
[----:B------:R-:W-:Y:S05]  /*0160*/  @P0 BRA `(.L_x_2) ;  /* 0x0000000000d40947 */ /* 0x000fea0003800000 */
[----:B------:R-:W-:Y:S01]  /*0170*/  ELECT P0, URZ, PT ;  /* 0x00000000003f782f */ /* 0x000fe20003800000 */
[----:B------:R-:W-:-:S12]  /*0180*/  BSSY B0, `(.L_x_2) ;  /* 0x0000033000007945 */ /* 0x000fd80003800000 */
[----:B------:R-:W-:Y:S05]  /*0190*/  @!P0 BRA `(.L_x_3) ;  /* 0x0000000000c48947 */ /* 0x000fea0003800000 */
[----:B------:R-:W0:Y:S01]  /*01a0*/  S2UR UR8, SR_CgaCtaId ;  /* 0x00000000000879c3 */ /* 0x000e220000008800 */
[----:B------:R-:W-:Y:S01]  /*01b0*/  UMOV UR4, 0x400 ;  /* 0x0000040000047882 */ /* 0x000fe20000000000 */
[----:B------:R-:W-:Y:S01]  /*01c0*/  UMOV UR5, 0x1 ;  /* 0x0000000100057882 */ /* 0x000fe20000000000 */
[----:B------:R-:W-:Y:S02]  /*01d0*/  UMOV UR6, 0x4 ;  /* 0x0000000400067882 */ /* 0x000fe40000000000 */
[----:B------:R-:W-:-:S04]  /*01e0*/  UIADD3 UR6, -UR6, 0x100000, URZ ;  /* 0x0010000006067890 */ /* 0x000fc8000fffe13f */
[----:B------:R-:W-:Y:S02]  /*01f0*/  USHF.L.U32 UR7, UR6, 0xb, URZ ;  /* 0x0000000b06077899 */ /* 0x000fe4000800063f */
[----:B------:R-:W-:Y:S02]  /*0200*/  USHF.L.U32 UR6, UR6, 0x1, URZ ;  /* 0x0000000106067899 */ /* 0x000fe4000800063f */
[----:B0-----:R-:W-:Y:S02]  /*0210*/  ULEA UR8, UR8, UR4, 0x18 ;  /* 0x0000000408087291 */ /* 0x001fe4000f8ec03f */
[----:B------:R-:W-:-:S04]  /*0220*/  UIADD3 UR4, -UR5, 0x100000, URZ ;  /* 0x0010000005047890 */ /* 0x000fc8000fffe13f */
[----:B------:R-:W-:Y:S02]  /*0230*/  USHF.L.U32 UR5, UR4, 0xb, URZ ;  /* 0x0000000b04057899 */ /* 0x000fe4000800063f */
[----:B------:R-:W-:Y:S01]  /*0240*/  USHF.L.U32 UR4, UR4, 0x1, URZ ;  /* 0x0000000104047899 */ /* 0x000fe2000800063f */
[----:B------:R-:W0:Y:S11]  /*0250*/  FENCE.VIEW.ASYNC.S ;  /* 0x00000000000073c6 */ /* 0x000e360000000000 */
[----:B0-----:R0:W1:Y:S01]  /*0260*/  SYNCS.EXCH.64 URZ, [UR8], UR4 ;  /* 0x00000004083f75b2 */ /* 0x0010620008000100 */
[----:B------:R0:W2:Y:S01]  /*0270*/  SYNCS.EXCH.64 URZ, [UR8+0x90], UR6 ;  /* 0x00009006083f75b2 */ /* 0x0000a20008000100 */
[----:B------:R0:W3:Y:S01]  /*0280*/  SYNCS.EXCH.64 URZ, [UR8+0x8], UR4 ;  /* 0x00000804083f75b2 */ /* 0x0000e20008000100 */
[----:B------:R0:W4:Y:S01]  /*0290*/  SYNCS.EXCH.64 URZ, [UR8+0x98], UR6 ;  /* 0x00009806083f75b2 */ /* 0x0001220008000100 */
[----:B------:R0:W0:Y:S01]  /*02a0*/  SYNCS.EXCH.64 URZ, [UR8+0x10], UR4 ;  /* 0x00001004083f75b2 */ /* 0x0000220008000100 */
        /* <DEDUP_REMOVED lines=31> */
[----:B-1234-:R-:W-:Y:S01]  /*04a0*/  NOP ;  /* 0x0000000000007918 */ /* 0x01efe20000000000 */
.L_x_3:
[----:B0-----:R-:W-:Y:S05]  /*04b0*/  BSYNC B0 ;  /* 0x0000000000007941 */ /* 0x001fea0003800000 */
.L_x_2:
[----:B------:R-:W0:Y:S01]  /*04c0*/  SHFL.IDX PT, R10, R0, RZ, 0x1f ;  /* 0x00001fff000a7589 */ /* 0x000e2200000e0000 */
[----:B------:R-:W-:Y:S01]  /*04d0*/  LEA.HI R3, R3, R16, RZ, 0x7 ;  /* 0x0000001003037211 */ /* 0x000fe200078f38ff */
[----:B------:R-:W1:Y:S01]  /*04e0*/  S2UR UR12, SR_CTAID.X ;  /* 0x00000000000c79c3 */ /* 0x000e620000002500 */
[----:B------:R-:W-:Y:S01]  /*04f0*/  ELECT P0, URZ, PT ;  /* 0x00000000003f782f */ /* 0x000fe20003800000 */
[----:B------:R-:W2:Y:S01]  /*0500*/  SHFL.IDX PT, R9, R0, RZ, 0x1f ;  /* 0x00001fff00097589 */ /* 0x000ea200000e0000 */
[----:B------:R-:W-:Y:S02]  /*0510*/  LOP3.LUT R3, R3, 0xffffff80, RZ, 0xc0, !PT ;  /* 0xffffff8003037812 */ /* 0x000fe400078ec0ff */
[----:B------:R-:W-:Y:S01]  /*0520*/  ELECT P1, URZ, PT ;  /* 0x00000000003f782f */ /* 0x000fe20003820000 */
[----:B------:R-:W-:Y:S01]  /*0530*/  NOP ;  /* 0x0000000000007918 */ /* 0x000fe20000000000 */
[----:B------:R-:W3:Y:S01]  /*0540*/  S2R R12, SR_CTAID.Y ;  /* 0x00000000000c7919 */ /* 0x000ee20000002600 */
[----:B------:R-:W-:Y:S01]  /*0550*/  ULDC UR4, c[0x0][0x150] ;  /* 0x0000540000047ab9 */ /* 0x000fe20000000800 */
[----:B------:R-:W-:Y:S01]  /*0560*/  IMAD.IADD R14, R16, 0x1, -R3 ;  /* 0x00000001100e7824 */ /* 0x000fe200078e0a03 */
[----:B------:R-:W4:Y:S01]  /*0570*/  LDC R25, c[0x0][0x148] ;  /* 0x00005200ff197b82 */ /* 0x000f220000000800 */
[----:B------:R3:W5:Y:S01]  /*0580*/  SHFL.IDX PT, R11, R4, RZ, 0x1f ;  /* 0x00001fff040b7589 */ /* 0x00076200000e0000 */
[----:B------:R-:W-:Y:S01]  /*0590*/  UMOV UR11, 0x80 ;  /* 0x00000080000b7882 */ /* 0x000fe20000000000 */
[----:B------:R-:W-:Y:S01]  /*05a0*/  NOP ;  /* 0x0000000000007918 */ /* 0x000fe20000000000 */
[----:B------:R-:W-:Y:S01]  /*05b0*/  SHF.R.S32.HI R23, RZ, 0x1f, R14 ;  /* 0x0000001fff177819 */ /* 0x000fe2000001140e */
[C---:B------:R-:W-:Y:S01]  /*05c0*/  VIADD R38, R5.reuse, 0xffffffff ;  /* 0xffffffff05267836 */ /* 0x040fe20000000000 */
[----:B------:R-:W-:-:S02]  /*05d0*/  ISETP.NE.AND P2, PT, R5, RZ, PT ;  /* 0x000000ff0500720c */ /* 0x000fc40003f45270 */
[----:B------:R-:W-:Y:S02]  /*05e0*/  LEA.HI R3, R23, R14, RZ, 0x3 ;  /* 0x0000000e17037211 */ /* 0x000fe400078f18ff */
[----:B------:R-:W-:Y:S02]  /*05f0*/  ISETP.GE.U32.AND P5, PT, R38, 0x2, PT ;  /* 0x000000022600780c */ /* 0x000fe40003fa6070 */
[--C-:B------:R-:W-:Y:S02]  /*0600*/  SHF.R.S32.HI R7, RZ, 0x3, R3.reuse ;  /* 0x00000003ff077819 */ /* 0x100fe40000011403 */
[----:B0-----:R-:W-:Y:S02]  /*0610*/  ISETP.NE.OR P0, PT, R10, RZ, !P0 ;  /* 0x000000ff0a00720c */ /* 0x001fe40004705670 */
[----:B------:R-:W-:Y:S01]  /*0620*/  SHF.R.S32.HI R8, RZ, 0x1f, R3 ;  /* 0x0000001fff087819 */ /* 0x000fe20000011403 */
[----:B------:R-:W0:Y:S01]  /*0630*/  LDC R10, c[0x0][0x140] ;  /* 0x00005000ff0a7b82 */ /* 0x000e220000000800 */
[----:B--2---:R-:W-:-:S02]  /*0640*/  ISETP.NE.OR P1, PT, R9, RZ, !P1 ;  /* 0x000000ff0900720c */ /* 0x004fc40004f25670 */
[----:B------:R-:W-:Y:S02]  /*0650*/  LEA.HI R8, R8, R7, RZ, 0x2 ;  /* 0x0000000708087211 */ /* 0x000fe400078f10ff */
[----:B-1----:R-:W-:Y:S02]  /*0660*/  I2FP.F32.U32 R0, UR12 ;  /* 0x0000000c00007c45 */ /* 0x002fe40008201000 */
[----:B------:R-:W-:Y:S01]  /*0670*/  LOP3.LUT R8, R8, 0xfffffffc, RZ, 0xc0, !PT ;  /* 0xfffffffc08087812 */ /* 0x000fe200078ec0ff */
[----:B------:R-:W1:Y:S01]  /*0680*/  LDC R9, c[0x0][0x144] ;  /* 0x00005100ff097b82 */ /* 0x000e620000000800 */
[----:B------:R-:W-:Y:S01]  /*0690*/  SHF.R.S32.HI R3, RZ, 0x1f, R2 ;  /* 0x0000001fff037819 */ /* 0x000fe20000011402 */
[----:B------:R-:W-:Y:S01]  /*06a0*/  VOTEU.ALL UP0, P0 ;  /* 0x00000000003f7886 */ /* 0x000fe20000000000 */
[----:B------:R-:W-:Y:S01]  /*06b0*/  FMUL R0, R0, UR4 ;  /* 0x0000000400007c20 */ /* 0x000fe20008400000 */
[----:B---3--:R-:W-:Y:S01]  /*06c0*/  I2FP.F32.U32 R4, R12 ;  /* 0x0000000c00047245 */ /* 0x008fe20000201000 */
[----:B------:R-:W-:Y:S01]  /*06d0*/  ULDC UR4, c[0x0][0x154] ;  /* 0x0000550000047ab9 */ /* 0x000fe20000000800 */
[----:B------:R-:W-:Y:S01]  /*06e0*/  VOTEU.ALL UP1, P1 ;  /* 0x00000000003f7886 */ /* 0x000fe20000820000 */
[----:B------:R-:W-:Y:S01]  /*06f0*/  IMAD.IADD R8, R7, 0x1, -R8 ;  /* 0x0000000107087824 */ /* 0x000fe200078e0a08 */
[----:B------:R-:W2:Y:S01]  /*0700*/  @!UP0 S2UR UR7, SR_CgaCtaId ;  /* 0x00000000000789c3 */ /* 0x000ea20000008800 */
[----:B------:R-:W-:Y:S01]  /*0710*/  SHF.R.S32.HI R7, RZ, 0x1f, R6 ;  /* 0x0000001fff077819 */ /* 0x000fe20000011406 */
[----:B------:R-:W-:Y:S01]  /*0720*/  FMUL R4, R4, UR4 ;  /* 0x0000000404047c20 */ /* 0x000fe20008400000 */
[----:B------:R-:W-:Y:S01]  /*0730*/  LEA.HI R3, R3, R2, RZ, 0x2 ;  /* 0x0000000203037211 */ /* 0x000fe200078f10ff */
[----:B------:R-:W3:Y:S01]  /*0740*/  F2I.U32.TRUNC.NTZ R0, R0 ;  /* 0x0000000000007305 */ /* 0x000ee2000020f000 */
[----:B------:R-:W-:Y:S01]  /*0750*/  LEA.HI R7, R7, R6, RZ, 0x2 ;  /* 0x0000000607077211 */ /* 0x000fe200078f10ff */
[----:B------:R-:W-:Y:S01]  /*0760*/  UMOV UR4, 0x20 ;  /* 0x0000002000047882 */ /* 0x000fe20000000000 */
[----:B------:R-:W-:Y:S01]  /*0770*/  LOP3.LUT R3, R3, 0xfffffffc, RZ, 0xc0, !PT ;  /* 0xfffffffc03037812 */ /* 0x000fe200078ec0ff */
[----:B------:R-:W5:Y:S01]  /*0780*/  @!UP1 S2UR UR10, SR_CgaCtaId ;  /* 0x00000000000a99c3 */ /* 0x000f620000008800 */
[----:B------:R-:W-:Y:S01]  /*0790*/  LOP3.LUT R7, R7, 0x3ffffffc, RZ, 0xc0, !PT ;  /* 0x3ffffffc07077812 */ /* 0x000fe200078ec0ff */
[----:B------:R-:W-:Y:S01]  /*07a0*/  @!UP0 UMOV UR6, 0x400 ;  /* 0x0000040000068882 */ /* 0x000fe20000000000 */
[----:B------:R-:W-:-:S04]  /*07b0*/  @!UP0 UIADD3 UR4, -UR4, 0x100000, URZ ;  /* 0x0010000004048890 */ /* 0x000fc8000fffe13f */
[----:B------:R-:W-:Y:S02]  /*07c0*/  @!UP0 USHF.L.U32 UR5, UR4, 0xb, URZ ;  /* 0x0000000b04058899 */ /* 0x000fe4000800063f */
[----:B------:R-:W-:Y:S01]  /*07d0*/  @!UP0 USHF.L.U32 UR4, UR4, 0x1, URZ ;  /* 0x0000000104048899 */ /* 0x000fe2000800063f */
[----:B------:R-:W4:Y:S01]  /*07e0*/  F2I.U32.TRUNC.NTZ R4, R4 ;  /* 0x0000000400047305 */ /* 0x000f22000020f000 */
[----:B------:R-:W-:Y:S01]  /*07f0*/  IMAD.IADD R17, R2, 0x1, -R3 ;  /* 0x0000000102117824 */ /* 0x000fe200078e0a03 */
[----:B------:R-:W-:Y:S01]  /*0800*/  @!UP1 UMOV UR9, 0x400 ;  /* 0x0000040000099882 */ /* 0x000fe20000000000 */
[----:B------:R-:W-:Y:S01]  /*0810*/  IMAD.IADD R7, R6, 0x1, -R7 ;  /* 0x0000000106077824 */ /* 0x000fe200078e0a07 */
[----:B0-----:R-:W-:Y:S01]  /*0820*/  ISETP.EQ.U32.AND P4, PT, R10, 0x1, PT ;  /* 0x000000010a00780c */ /* 0x001fe20003f82070 */
[----:B------:R-:W-:Y:S01]  /*0830*/  VOTEU.ALL UP2, P1 ;  /* 0x00000000003f7886 */ /* 0x000fe20000840000 */
[----:B------:R-:W-:Y:S01]  /*0840*/  VOTEU.ALL UP3, P1 ;  /* 0x00000000003f7886 */ /* 0x000fe20000860000 */
[----:B------:R-:W-:Y:S01]  /*0850*/  IMAD R7, R7, 0x4, R8 ;  /* 0x0000000407077824 */ /* 0x000fe200078e0208 */
[----:B------:R-:W-:Y:S01]  /*0860*/  VOTEU.ALL UP4, P1 ;  /* 0x00000000003f7886 */ /* 0x000fe20000880000 */
[----:B------:R-:W-:Y:S01]  /*0870*/  VOTEU.ALL UP5, P1 ;  /* 0x00000000003f7886 */ /* 0x000fe200008a0000 */
[----:B------:R-:W-:Y:S01]  /*0880*/  ISETP.NE.AND P1, PT, R17, 0x3, PT ;  /* 0x000000031100780c */ /* 0x000fe20003f25270 */
[----:B------:R-:W-:Y:S01]  /*0890*/  IMAD.SHL.U32 R10, R7, 0x4, RZ ;  /* 0x00000004070a7824 */ /* 0x000fe200078e00ff */
[----:B--2---:R-:W-:Y:S01]  /*08a0*/  @!UP0 ULEA UR8, UR7, UR6, 0x18 ;  /* 0x0000000607088291 */ /* 0x004fe2000f8ec03f */
[----:B---3--:R-:W-:Y:S01]  /*08b0*/  IMAD.MOV R0, RZ, RZ, -R0 ;  /* 0x000000ffff007224 */ /* 0x008fe200078e0a00 */
[----:B------:R-:W-:-:S04]  /*08c0*/  @!UP1 UIADD3 UR6, -UR11, 0x100000, URZ ;  /* 0x001000000b069890 */ /* 0x000fc8000fffe13f */
[----:B------:R-:W-:Y:S02]  /*08d0*/  @!UP1 USHF.L.U32 UR7, UR6, 0xb, URZ ;  /* 0x0000000b06079899 */ /* 0x000fe4000800063f */
[----:B------:R-:W-:Y:S01]  /*08e0*/  @!UP1 USHF.L.U32 UR6, UR6, 0x1, URZ ;  /* 0x0000000106069899 */ /* 0x000fe2000800063f */
[----:B----4-:R-:W-:Y:S01]  /*08f0*/  IMAD.MOV R24, RZ, RZ, -R4 ;  /* 0x000000ffff187224 */ /* 0x010fe200078e0a04 */
[----:B------:R-:W-:Y:S01]  /*0900*/  VOTEU.ALL UP0, P0 ;  /* 0x00000000003f7886 */ /* 0x000fe20000000000 */
[----:B------:R-:W-:Y:S01]  /*0910*/  LOP3.LUT R10, R7, 0xc, R10, 0x78, !PT ;  /* 0x0000000c070a7812 */ /* 0x000fe200078e780a */
[----:B-1----:R-:W-:Y:S01]  /*0920*/  IMAD R22, R9, R0, UR12 ;  /* 0x0000000c09167e24 */ /* 0x002fe2000f8e0200 */
[----:B------:R-:W-:Y:S01]  /*0930*/  ISETP.EQ.OR P1, PT, R17, RZ, !P1 ;  /* 0x000000ff1100720c */ /* 0x000fe20004f22670 */
[----:B-----5:R-:W-:Y:S01]  /*0940*/  @!UP1 ULEA UR9, UR10, UR9, 0x18 ;  /* 0x000000090a099291 */ /* 0x020fe2000f8ec03f */
[----:B------:R-:W-:Y:S01]  /*0950*/  IMAD R3, R25, R24, R12 ;  /* 0x0000001819037224 */ /* 0x000fe200078e020c */
[----:B------:R-:W-:Y:S01]  /*0960*/  VOTEU.ALL UP1, P0 ;  /* 0x00000000003f7886 */ /* 0x000fe20000020000 */
[----:B------:R-:W-:Y:S01]  /*0970*/  LOP3.LUT P0, RZ, R14, 0x7, RZ, 0xc0, !PT ;  /* 0x000000070eff7812 */ /* 0x000fe2000780c0ff */
[----:B------:R-:W0:Y:S02]  /*0980*/  FENCE.VIEW.ASYNC.S ;  /* 0x00000000000073c6 */ /* 0x000e240000000000 */
[----:B0-----:R0:W1:Y:S01]  /*0990*/  @!UP0 SYNCS.EXCH.64 URZ, [UR8+0x150], UR4 ;  /* 0x00015004083f85b2 */ /* 0x0010620008000100 */
[----:B------:R-:W-:-:S02]  /*09a0*/  ISETP.EQ.AND P1, PT, R5, RZ, P1 ;  /* 0x000000ff0500720c */ /* 0x000fc40000f22270 */
[----:B------:R-:W-:Y:S02]  /*09b0*/  ISETP.NE.AND P3, PT, R3, R10, PT ;  /* 0x0000000a0300720c */ /* 0x000fe40003f65270 */
[----:B------:R-:W-:Y:S02]  /*09c0*/  ISETP.LT.U32.AND P0, PT, R10, 0x4, !P0 ;  /* 0x000000040a00780c */ /* 0x000fe40004701070 */
[----:B------:R-:W-:Y:S02]  /*09d0*/  ISETP.EQ.OR P3, PT, R22, RZ, !P3 ;  /* 0x000000ff1600720c */ /* 0x000fe40005f62670 */
[----:B------:R-:W-:Y:S02]  /*09e0*/  SEL R7, RZ, 0x1, !P1 ;  /* 0x00000001ff077807 */ /* 0x000fe40004800000 */
[----:B------:R-:W-:Y:S02]  /*09f0*/  R2UR UR15, R11 ;  /* 0x000000000b0f72ca */ /* 0x000fe400000e0000 */
[----:B------:R-:W-:-:S02]  /*0a00*/  PLOP3.LUT P0, PT, P0, P3, PT, 0x80, 0x0 ;  /* 0x000000000000781c */ /* 0x000fc40000707070 */
[----:B------:R-:W-:Y:S01]  /*0a10*/  SEL R7, R7, 0x2, P5 ;  /* 0x0000000207077807 */ /* 0x000fe20002800000 */
[----:B------:R0:W2:Y:S01]  /*0a20*/  @!UP1 SYNCS.EXCH.64 URZ, [UR8+0x158], UR4 ;  /* 0x00015804083f95b2 */ /* 0x0000a20008000100 */
[----:B------:R-:W-:Y:S01]  /*0a30*/  NOP ;  /* 0x0000000000007918 */ /* 0x000fe20000000000 */
[----:B------:R0:W3:Y:S01]  /*0a40*/  @!UP2 SYNCS.EXCH.64 URZ, [UR9+0x130], UR6 ;  /* 0x00013006093fa5b2 */ /* 0x0000e20008000100 */
[----:B------:R0:W4:Y:S01]  /*0a50*/  @!UP3 SYNCS.EXCH.64 URZ, [UR9+0x138], UR6 ;  /* 0x00013806093fb5b2 */ /* 0x0001220008000100 */
[----:B------:R0:W0:Y:S01]  /*0a60*/  @!UP4 SYNCS.EXCH.64 URZ, [UR9+0x140], UR6 ;  /* 0x00014006093fc5b2 */ /* 0x0000220008000100 */
[----:B------:R0:W0:Y:S01]  /*0a70*/  @!UP5 SYNCS.EXCH.64 URZ, [UR9+0x148], UR6 ;  /* 0x00014806093fd5b2 */ /* 0x0000220008000100 */
[----:B------:R-:W-:Y:S01]  /*0a80*/  NOP ;  /* 0x0000000000007918 */ /* 0x000fe20000000000 */
[----:B------:R-:W-:Y:S05]  /*0a90*/  @!P4 BRA `(.L_x_4) ;  /* 0x000000000008c947 */ /* 0x000fea0003800000 */
[----:B01234-:R-:W-:Y:S01]  /*0aa0*/  UCGABAR_ARV ;  /* 0x00000000000079c7 */ /* 0x01ffe20008000000 */
[----:B------:R-:W-:Y:S05]  /*0ab0*/  BRA `(.L_x_5) ;  /* 0x0000000000047947 */ /* 0x000fea0003800000 */
.L_x_4:
[----:B01234-:R-:W-:Y:S01]  /*0ac0*/  NOP ;  /* 0x0000000000007918 */ /* 0x01ffe20000000000 */
.L_x_5:
[----:B------:R-:W-:Y:S01]  /*0ad0*/  ULDC.64 UR4, c[0x0][0x598] ;  /* 0x0001660000047ab9 */ /* 0x000fe20000000a00 */
[----:B------:R-:W-:Y:S01]  /*0ae0*/  ULDC.64 UR18, c[0x0][0x208] ;  /* 0x0000820000127ab9 */ /* 0x000fe20000000a00 */
[----:B------:R-:W-:-:S04]  /*0af0*/  ISETP.NE.U32.AND P1, PT, RZ, UR4, PT ;  /* 0x00000004ff007c0c */ /* 0x000fc8000bf25070 */
[----:B------:R-:W-:-:S13]  /*0b00*/  ISETP.NE.AND.EX P1, PT, RZ, UR5, PT, P1 ;  /* 0x00000005ff007c0c */ /* 0x000fda000bf25310 */
[----:B------:R-:W-:Y:S05]  /*0b10*/  @!P1 BRA `(.L_x_6) ;  /* 0x00000000001c9947 */ /* 0x000fea0003800000 */
[----:B------:R-:W0:Y:S02]  /*0b20*/  LDC.64 R2, c[0x0][0x598] ;  /* 0x00016600ff027b82 */ /* 0x000e240000000a00 */
[----:B0-----:R-:W2:Y:S02]  /*0b30*/  LDG.E.64 R2, desc[UR18][R2.64] ;  /* 0x0000001202027981 */ /* 0x001ea4000c1e1b00 */
[----:B--2---:R-:W-:-:S04]  /*0b40*/  ISETP.NE.U32.AND P1, PT, R2, RZ, PT ;  /* 0x000000ff0200720c */ /* 0x004fc80003f25070 */
[----:B------:R-:W-:-:S13]  /*0b50*/  ISETP.NE.AND.EX P1, PT, R3, RZ, PT, P1 ;  /* 0x000000ff0300720c */ /* 0x000fda0003f25310 */
[----:B------:R-:W-:Y:S05]  /*0b60*/  @!P1 BRA `(.L_x_6) ;  /* 0x0000000000089947 */ /* 0x000fea0003800000 */
[----:B------:R0:W5:Y:S01]  /*0b70*/  LD.E R11, desc[UR18][R2.64] ;  /* 0x00000012020b7980 */ /* 0x000162000c101900 */
[----:B------:R-:W-:Y:S05]  /*0b80*/  BRA `(.L_x_7) ;  /* 0x0000000000207947 */ /* 0x000fea0003800000 */
.L_x_6:
[----:B------:R-:W-:Y:S02]  /*0b90*/  ULDC.64 UR4, c[0x0][0x588] ;  /* 0x0001620000047ab9 */ /* 0x000fe40000000a00 */
[----:B------:R-:W-:-:S04]  /*0ba0*/  ISETP.NE.U32.AND P1, PT, RZ, UR4, PT ;  /* 0x00000004ff007c0c */ /* 0x000fc8000bf25070 */
[----:B------:R-:W-:-:S13]  /*0bb0*/  ISETP.NE.AND.EX P1, PT, RZ, UR5, PT, P1 ;  /* 0x00000005ff007c0c */ /* 0x000fda000bf25310 */
[----:B------:R-:W-:Y:S05]  /*0bc0*/  @!P1 BRA `(.L_x_8) ;  /* 0x00000000000c9947 */ /* 0x000fea0003800000 */
[----:B------:R-:W0:Y:S02]  /*0bd0*/  LDC.64 R2, c[0x0][0x588] ;  /* 0x00016200ff027b82 */ /* 0x000e240000000a00 */
[----:B0-----:R1:W5:Y:S01]  /*0be0*/  LDG.E R11, desc[UR18][R2.64] ;  /* 0x00000012020b7981 */ /* 0x001362000c1e1900 */
[----:B------:R-:W-:Y:S05]  /*0bf0*/  BRA `(.L_x_7) ;  /* 0x0000000000047947 */ /* 0x000fea0003800000 */
.L_x_8:
[----:B------:R-:W2:Y:S02]  /*0c00*/  LDC R11, c[0x0][0x580] ;  /* 0x00016000ff0b7b82 */ /* 0x000ea40000000800 */
.L_x_7:
[----:B------:R-:W-:Y:S02]  /*0c10*/  ULDC.64 UR4, c[0x0][0x5a0] ;  /* 0x0001680000047ab9 */ /* 0x000fe40000000a00 */
[----:B------:R-:W-:-:S04]  /*0c20*/  ISETP.NE.U32.AND P1, PT, RZ, UR4, PT ;  /* 0x00000004ff007c0c */ /* 0x000fc8000bf25070 */
[----:B------:R-:W-:-:S13]  /*0c30*/  ISETP.NE.AND.EX P1, PT, RZ, UR5, PT, P1 ;  /* 0x00000005ff007c0c */ /* 0x000fda000bf25310 */
[----:B------:R-:W-:Y:S05]  /*0c40*/  @!P1 BRA `(.L_x_9) ;  /* 0x00000000001c9947 */ /* 0x000fea0003800000 */
[----:B01----:R-:W0:Y:S02]  /*0c50*/  LDC.64 R2, c[0x0][0x5a0] ;  /* 0x00016800ff027b82 */ /* 0x003e240000000a00 */
[----:B0-----:R-:W3:Y:S02]  /*0c60*/  LDG.E.64 R2, desc[UR18][R2.64] ;  /* 0x0000001202027981 */ /* 0x001ee4000c1e1b00 */
[----:B---3--:R-:W-:-:S04]  /*0c70*/  ISETP.NE.U32.AND P1, PT, R2, RZ, PT ;  /* 0x000000ff0200720c */ /* 0x008fc80003f25070 */
[----:B------:R-:W-:-:S13]  /*0c80*/  ISETP.NE.AND.EX P1, PT, R3, RZ, PT, P1 ;  /* 0x000000ff0300720c */ /* 0x000fda0003f25310 */
[----:B------:R-:W-:Y:S05]  /*0c90*/  @!P1 BRA `(.L_x_9) ;  /* 0x0000000000089947 */ /* 0x000fea0003800000 */
[----:B------:R0:W5:Y:S01]  /*0ca0*/  LD.E R15, desc[UR18][R2.64] ;  /* 0x00000012020f7980 */ /* 0x000162000c101900 */
[----:B------:R-:W-:Y:S05]  /*0cb0*/  BRA `(.L_x_10) ;  /* 0x0000000000207947 */ /* 0x000fea0003800000 */
.L_x_9:
[----:B------:R-:W-:Y:S02]  /*0cc0*/  ULDC.64 UR4, c[0x0][0x590] ;  /* 0x0001640000047ab9 */ /* 0x000fe40000000a00 */
[----:B------:R-:W-:-:S04]  /*0cd0*/  ISETP.NE.U32.AND P1, PT, RZ, UR4, PT ;  /* 0x00000004ff007c0c */ /* 0x000fc8000bf25070 */
[----:B------:R-:W-:-:S13]  /*0ce0*/  ISETP.NE.AND.EX P1, PT, RZ, UR5, PT, P1 ;  /* 0x00000005ff007c0c */ /* 0x000fda000bf25310 */
[----:B------:R-:W-:Y:S05]  /*0cf0*/  @!P1 BRA `(.L_x_11) ;  /* 0x00000000000c9947 */ /* 0x000fea0003800000 */
[----:B01----:R-:W0:Y:S02]  /*0d00*/  LDC.64 R2, c[0x0][0x590] ;  /* 0x00016400ff027b82 */ /* 0x003e240000000a00 */
[----:B0-----:R1:W5:Y:S01]  /*0d10*/  LDG.E R15, desc[UR18][R2.64] ;  /* 0x00000012020f7981 */ /* 0x001362000c1e1900 */
[----:B------:R-:W-:Y:S05]  /*0d20*/  BRA `(.L_x_10) ;  /* 0x0000000000047947 */ /* 0x000fea0003800000 */
.L_x_11:
[----:B------:R-:W3:Y:S02]  /*0d30*/  LDC R15, c[0x0][0x584] ;  /* 0x00016100ff0f7b82 */ /* 0x000ee40000000800 */
.L_x_10:
[----:B------:R-:W4:Y:S01]  /*0d40*/  LDC R0, c[0x0][0x65c] ;  /* 0x00019700ff007b82 */ /* 0x000f220000000800 */
[----:B------:R-:W-:Y:S01]  /*0d50*/  ULDC UR8, c[0x0][0x28c] ;  /* 0x0000a30000087ab9 */ /* 0x000fe20000000800 */
[----:B------:R-:W-:Y:S01]  /*0d60*/  ISETP.NE.AND P1, PT, R5, 0x2, PT ;  /* 0x000000020500780c */ /* 0x000fe20003f25270 */
[----:B------:R-:W-:Y:S01]  /*0d70*/  UIADD3 UR8, UR8, 0x3f, URZ ;  /* 0x0000003f08087890 */ /* 0x000fe2000fffe03f */
[----:B------:R-:W-:Y:S01]  /*0d80*/  IMAD.U32 R4, RZ, RZ, UR12 ;  /* 0x0000000cff047e24 */ /* 0x000fe2000f8e00ff */
[----:B------:R-:W-:Y:S01]  /*0d90*/  UMOV UR4, URZ ;  /* 0x0000003f00047c82 */ /* 0x000fe20008000000 */
[----:B------:R-:W-:Y:S01]  /*0da0*/  UMOV UR5, URZ ;  /* 0x0000003f00057c82 */ /* 0x000fe20008000000 */
[----:B------:R-:W-:-:S04]  /*0db0*/  USHF.R.S32.HI UR9, URZ, 0x1f, UR8 ;  /* 0x0000001f3f097899 */ /* 0x000fc80008011408 */
[----:B------:R-:W-:-:S04]  /*0dc0*/  ULEA.HI UR9, UR9, UR8, URZ, 0x6 ;  /* 0x0000000809097291 */ /* 0x000fc8000f8f303f */
[----:B------:R-:W-:Y:S01]  /*0dd0*/  USHF.R.S32.HI UR13, URZ, 0x6, UR9 ;  /* 0x000000063f0d7899 */ /* 0x000fe20008011409 */
[----:B----4-:R-:W-:-:S13]  /*0de0*/  ISETP.NE.AND P3, PT, R0, 0x1, PT ;  /* 0x000000010000780c */ /* 0x010fda0003f65270 */
[----:B01----:R-:W0:Y:S01]  /*0df0*/  @P3 LDC R3, c[0x0][0x10] ;  /* 0x00000400ff033b82 */ /* 0x003e220000000800 */
[----:B------:R-:W-:Y:S02]  /*0e00*/  @P3 IMAD.MOV.U32 R13, RZ, RZ, RZ ;  /* 0x000000ffff0d3224 */ /* 0x000fe400078e00ff */
[----:B------:R-:W-:-:S05]  /*0e10*/  @P3 IMAD.MOV.U32 R5, RZ, RZ, RZ ;  /* 0x000000ffff053224 */ /* 0x000fca00078e00ff */
[----:B------:R-:W1:Y:S01]  /*0e20*/  @!P3 LDC R9, c[0x0][0xc] ;  /* 0x00000300ff09bb82 */ /* 0x000e620000000800 */
[----:B------:R-:W-:Y:S01]  /*0e30*/  ULDC UR6, c[0x0][0xc] ;  /* 0x0000030000067ab9 */ /* 0x000fe20000000800 */
[----:B------:R-:W-:Y:S02]  /*0e40*/  ULDC UR7, c[0x0][0x10] ;  /* 0x0000040000077ab9 */ /* 0x000fe40000000800 */
[----:B------:R-:W-:-:S04]  /*0e50*/  UIMAD.WIDE.U32 UR6, UR6, UR7, URZ ;  /* 0x00000007060672a5 */ /* 0x000fc8000f8e003f */
[----:B------:R-:W4:Y:S01]  /*0e60*/  LDC R8, c[0x0][0x14] ;  /* 0x00000500ff087b82 */ /* 0x000f220000000800 */
[----:B0-----:R-:W-:-:S04]  /*0e70*/  @P3 IMAD.WIDE.U32 R2, R3, UR12, R12 ;  /* 0x0000000c03023c25 */ /* 0x001fc8000f8e000c */
[----:B------:R-:W-:Y:S02]  /*0e80*/  @P3 IMAD.IADD R3, R3, 0x1, R5 ;  /* 0x0000000103033824 */ /* 0x000fe400078e0205 */
[----:B------:R-:W-:Y:S02]  /*0e90*/  IMAD.MOV.U32 R5, RZ, RZ, RZ ;  /* 0x000000ffff057224 */ /* 0x000fe400078e00ff */
[----:B-1----:R-:W-:-:S04]  /*0ea0*/  @!P3 IMAD.WIDE.U32 R4, R12, R9, R4 ;  /* 0x000000090c04b225 */ /* 0x002fc800078e0004 */
[----:B------:R-:W-:Y:S02]  /*0eb0*/  @!P3 IMAD.MOV.U32 R2, RZ, RZ, R4 ;  /* 0x000000ffff02b224 */ /* 0x000fe400078e0004 */
[C---:B----4-:R-:W-:Y:S02]  /*0ec0*/  IMAD R19, R8.reuse, UR7, RZ ;  /* 0x0000000708137c24 */ /* 0x050fe4000f8e02ff */
[----:B------:R-:W-:Y:S01]  /*0ed0*/  IMAD.WIDE.U32 R8, R8, UR6, RZ ;  /* 0x0000000608087c25 */ /* 0x000fe2000f8e00ff */
[----:B------:R-:W-:-:S03]  /*0ee0*/  ULDC.64 UR6, c[0x0][0x650] ;  /* 0x0001940000067ab9 */ /* 0x000fc60000000a00 */
[----:B------:R-:W-:Y:S02]  /*0ef0*/  @!P3 IMAD.MOV.U32 R3, RZ, RZ, R5 ;  /* 0x000000ffff03b224 */ /* 0x000fe400078e0005 */
[----:B------:R-:W-:Y:S01]  /*0f00*/  IMAD.IADD R0, R9, 0x1, R19 ;  /* 0x0000000109007824 */ /* 0x000fe200078e0213 */
[----:B------:R-:W-:Y:S06]  /*0f10*/  @P1 BRA `(.L_x_12) ;  /* 0x0000000000201947 */ /* 0x000fec0003800000 */
[----:B------:R-:W-:Y:S01]  /*0f20*/  UISETP.GE.U32.AND UP0, UPT, UR13, 0x12, UPT ;  /* 0x000000120d00788c */ /* 0x000fe2000bf06070 */
[----:B------:R-:W-:Y:S01]  /*0f30*/  IADD3 R2, P1, R2, R8, RZ ;  /* 0x0000000802027210 */ /* 0x000fe20007f3e0ff */
[----:B------:R-:W-:-:S04]  /*0f40*/  UIMAD.WIDE.U32 UR4, UR13, 0x38e38e39, URZ ;  /* 0x38e38e390d0478a5 */ /* 0x000fc8000f8e003f */
[----:B------:R-:W-:Y:S01]  /*0f50*/  USHF.R.U32.HI UR4, URZ, 0x2, UR5 ;  /* 0x000000023f047899 */ /* 0x000fe20008011605 */
[----:B------:R-:W-:Y:S02]  /*0f60*/  IMAD.X R3, R0, 0x1, R3, P1 ;  /* 0x0000000100037824 */ /* 0x000fe400008e0603 */
[----:B------:R-:W-:Y:S02]  /*0f70*/  UMOV UR5, URZ ;  /* 0x0000003f00057c82 */ /* 0x000fe40008000000 */
[----:B------:R-:W-:Y:S02]  /*0f80*/  @UP0 ULOP3.LUT UR5, UR4, 0x1, URZ, 0xc0, !UPT ;  /* 0x0000000104050892 */ /* 0x000fe4000f8ec03f */
[----:B------:R-:W-:-:S12]  /*0f90*/  UIMAD UR4, UR4, -0x12, UR13 ;  /* 0xffffffee040478a4 */ /* 0x000fd8000f8e020d */
.L_x_12:
[----:B------:R-:W-:Y:S01]  /*0fa0*/  ISETP.GE.U32.AND P1, PT, R2, UR6, PT ;  /* 0x0000000602007c0c */ /* 0x000fe2000bf26070 */
[----:B------:R-:W-:Y:S01]  /*0fb0*/  IMAD.MOV.U32 R6, RZ, RZ, -0x1 ;  /* 0xffffffffff067424 */ /* 0x000fe200078e00ff */
[----:B------:R-:W-:Y:S01]  /*0fc0*/  PRMT R18, RZ, 0x7610, R18 ;  /* 0x00007610ff127816 */ /* 0x000fe20000000012 */
[----:B------:R-:W-:Y:S01]  /*0fd0*/  IMAD.MOV.U32 R5, RZ, RZ, -0x1 ;  /* 0xffffffffff057424 */ /* 0x000fe200078e00ff */
[----:B------:R-:W-:Y:S01]  /*0fe0*/  ISETP.GE.U32.AND.EX P1, PT, R3, UR7, PT, P1 ;  /* 0x0000000703007c0c */ /* 0x000fe2000bf26110 */
[----:B------:R-:W-:-:S12]  /*0ff0*/  IMAD.MOV.U32 R4, RZ, RZ, -0x1 ;  /* 0xffffffffff047424 */ /* 0x000fd800078e00ff */
[----:B------:R-:W-:Y:S05]  /*1000*/  @P1 BRA `(.L_x_13) ;  /* 0x0000000400241947 */ /* 0x000fea0003800000 */
[----:B------:R-:W0:Y:S01]  /*1010*/  LDC.64 R28, c[0x0][0x628] ;  /* 0x00018a00ff1c7b82 */ /* 0x000e220000000a00 */
[----:B------:R-:W-:Y:S02]  /*1020*/  IMAD.MOV.U32 R4, RZ, RZ, R2 ;  /* 0x000000ffff047224 */ /* 0x000fe400078e0002 */
[----:B------:R-:W-:-:S05]  /*1030*/  IMAD.MOV.U32 R5, RZ, RZ, R3 ;  /* 0x000000ffff057224 */ /* 0x000fca00078e0003 */
[----:B------:R-:W1:Y:S08]  /*1040*/  LDC R6, c[0x0][0x630] ;  /* 0x00018c00ff067b82 */ /* 0x000e700000000800 */
[----:B------:R-:W4:Y:S01]  /*1050*/  LDC.64 R30, c[0x0][0x620] ;  /* 0x00018800ff1e7b82 */ /* 0x000f220000000a00 */
[----:B0-----:R-:W-:-:S04]  /*1060*/  ISETP.NE.U32.AND P1, PT, R28, RZ, PT ;  /* 0x000000ff1c00720c */ /* 0x001fc80003f25070 */
[----:B------:R-:W-:-:S13]  /*1070*/  ISETP.NE.AND.EX P1, PT, R29, RZ, PT, P1 ;  /* 0x000000ff1d00720c */ /* 0x000fda0003f25310 */
[----:B-1--4-:R-:W-:Y:S05]  /*1080*/  @!P1 BRA `(.L_x_14) ;  /* 0x0000000000289947 */ /* 0x012fea0003800000 */
[----:B------:R-:W0:Y:S02]  /*1090*/  LDC R21, c[0x0][0x634] ;  /* 0x00018d00ff157b82 */ /* 0x000e240000000800 */
[----:B0-----:R-:W-:-:S05]  /*10a0*/  IADD3 R21, P1, R2, R21, RZ ;  /* 0x0000001502157210 */ /* 0x001fca0007f3e0ff */
[----:B------:R-:W-:-:S04]  /*10b0*/  IMAD.X R27, RZ, RZ, R3, P1 ;  /* 0x000000ffff1b7224 */ /* 0x000fc800008e0603 */
[----:B------:R-:W-:-:S04]  /*10c0*/  IMAD.WIDE.U32 R4, R27, R28, RZ ;  /* 0x0000001c1b047225 */ /* 0x000fc800078e00ff */
[----:B------:R-:W-:-:S04]  /*10d0*/  IMAD.WIDE.U32 R18, P1, R21, R29, R4 ;  /* 0x0000001d15127225 */ /* 0x000fc80007820004 */
[----:B------:R-:W-:-:S04]  /*10e0*/  IMAD.WIDE.U32 R4, R21, R28, RZ ;  /* 0x0000001c15047225 */ /* 0x000fc800078e00ff */
[----:B------:R-:W-:Y:S01]  /*10f0*/  IMAD.X R21, RZ, RZ, RZ, P1 ;  /* 0x000000ffff157224 */ /* 0x000fe200008e06ff */
[----:B------:R-:W-:Y:S01]  /*1100*/  IADD3 RZ, P1, R5, R18, RZ ;  /* 0x0000001205ff7210 */ /* 0x000fe20007f3e0ff */
[----:B------:R-:W-:-:S04]  /*1110*/  IMAD.MOV.U32 R20, RZ, RZ, R19 ;  /* 0x000000ffff147224 */ /* 0x000fc800078e0013 */
[----:B------:R-:W-:-:S08]  /*1120*/  IMAD.WIDE.U32.X R4, R27, R29, R20, P1 ;  /* 0x0000001d1b047225 */ /* 0x000fd000008e0414 */
.L_x_14:
[----:B------:R-:W0:Y:S01]  /*1130*/  LDC.64 R32, c[0x0][0x640] ;  /* 0x00019000ff207b82 */ /* 0x000e220000000a00 */
[-CC-:B------:R-:W-:Y:S01]  /*1140*/  SHF.R.U64 R34, R4, R6.reuse, R5.reuse ;  /* 0x0000000604227219 */ /* 0x180fe20000001205 */
[----:B------:R-:W-:Y:S01]  /*1150*/  IMAD.MOV.U32 R37, RZ, RZ, 0x1 ;  /* 0x00000001ff257424 */ /* 0x000fe200078e00ff */
[----:B------:R-:W-:Y:S02]  /*1160*/  SHF.R.U32.HI R4, RZ, R6, R5 ;  /* 0x00000006ff047219 */ /* 0x000fe40000011605 */
[----:B------:R-:W-:-:S03]  /*1170*/  IADD3 R19, P1, RZ, -R34, RZ ;  /* 0x80000022ff137210 */ /* 0x000fc60007f3e0ff */
[----:B------:R-:W1:Y:S02]  /*1180*/  LDC R18, c[0x0][0x618] ;  /* 0x00018600ff127b82 */ /* 0x000e640000000800 */
[----:B------:R-:W-:-:S04]  /*1190*/  IMAD.X R5, RZ, RZ, ~R4, P1 ;  /* 0x000000ffff057224 */ /* 0x000fc800008e0e04 */
[-C--:B------:R-:W-:Y:S02]  /*11a0*/  IMAD R6, R5, R30.reuse, RZ ;  /* 0x0000001e05067224 */ /* 0x080fe400078e02ff */
[----:B------:R-:W4:Y:S01]  /*11b0*/  LDC R21, c[0x0][0x608] ;  /* 0x00018200ff157b82 */ /* 0x000f220000000800 */
[----:B------:R-:W-:-:S04]  /*11c0*/  IMAD.WIDE.U32 R4, R19, R30, R2 ;  /* 0x0000001e13047225 */ /* 0x000fc800078e0002 */
[----:B------:R-:W-:-:S03]  /*11d0*/  IMAD R19, R19, R31, R6 ;  /* 0x0000001f13137224 */ /* 0x000fc600078e0206 */
[----:B------:R-:W2:Y:S01]  /*11e0*/  LDC R26, c[0x0][0x658] ;  /* 0x00019600ff1a7b82 */ /* 0x000ea20000000800 */
[----:B------:R-:W-:Y:S01]  /*11f0*/  IMAD.IADD R5, R5, 0x1, R19 ;  /* 0x0000000105057824 */ /* 0x000fe200078e0213 */
[----:B0-----:R-:W-:Y:S01]  /*1200*/  ISETP.NE.U32.AND P1, PT, R32, RZ, PT ;  /* 0x000000ff2000720c */ /* 0x001fe20003f25070 */
[----:B------:R-:W-:-:S03]  /*1210*/  IMAD.MOV.U32 R19, RZ, RZ, -0x1 ;  /* 0xffffffffff137424 */ /* 0x000fc600078e00ff */
[----:B------:R-:W-:Y:S02]  /*1220*/  ISETP.NE.AND.EX P1, PT, R33, RZ, PT, P1 ;  /* 0x000000ff2100720c */ /* 0x000fe40003f25310 */
[----:B------:R-:W0:Y:S01]  /*1230*/  LDC R31, c[0x0][0x600] ;  /* 0x00018000ff1f7b82 */ /* 0x000e220000000800 */
[-CC-:B-1----:R-:W-:Y:S02]  /*1240*/  SHF.R.U64 R29, R4, R18.reuse, R5.reuse ;  /* 0x00000012041d7219 */ /* 0x182fe40000001205 */
[----:B------:R-:W-:-:S05]  /*1250*/  SHF.R.U32.HI R4, RZ, R18, R5 ;  /* 0x00000012ff047219 */ /* 0x000fca0000011605 */
[----:B------:R-:W1:Y:S01]  /*1260*/  LDC R28, c[0x0][0x648] ;  /* 0x00019200ff1c7b82 */ /* 0x000e620000000800 */
[-CC-:B----4-:R-:W-:Y:S02]  /*1270*/  SHF.R.U64 R39, R29, R21.reuse, R4.reuse ;  /* 0x000000151d277219 */ /* 0x190fe40000001204 */
[----:B------:R-:W-:-:S05]  /*1280*/  SHF.R.U32.HI R5, RZ, R21, R4 ;  /* 0x00000015ff057219 */ /* 0x000fca0000011604 */
[----:B------:R-:W4:Y:S01]  /*1290*/  LDC R35, c[0x0][0x638] ;  /* 0x00018e00ff237b82 */ /* 0x000f220000000800 */
[-C--:B--2---:R-:W-:Y:S02]  /*12a0*/  SHF.L.U32 R4, R19, R26.reuse, RZ ;  /* 0x0000001a13047219 */ /* 0x084fe400000006ff */
[--C-:B------:R-:W-:Y:S02]  /*12b0*/  SHF.R.U64 R36, R39, R26, R5.reuse ;  /* 0x0000001a27247219 */ /* 0x100fe40000001205 */
[----:B------:R-:W-:Y:S02]  /*12c0*/  LOP3.LUT R6, RZ, R4, RZ, 0x33, !PT ;  /* 0x00000004ff067212 */ /* 0x000fe400078e33ff */
[----:B------:R-:W-:Y:S01]  /*12d0*/  SHF.R.U32.HI R5, RZ, R26, R5 ;  /* 0x0000001aff057219 */ /* 0x000fe20000011605 */
[----:B------:R-:W2:Y:S01]  /*12e0*/  LDC R30, c[0x0][0x610] ;  /* 0x00018400ff1e7b82 */ /* 0x000ea20000000800 */
[----:B------:R-:W-:Y:S01]  /*12f0*/  IMAD.MOV.U32 R4, RZ, RZ, R36 ;  /* 0x000000ffff047224 */ /* 0x000fe200078e0024 */
[----:B------:R-:W-:Y:S06]  /*1300*/  @!P1 BRA `(.L_x_15) ;  /* 0x0000000000289947 */ /* 0x000fec0003800000 */
[----:B------:R-:W3:Y:S02]  /*1310*/  LDC R21, c[0x0][0x64c] ;  /* 0x00019300ff157b82 */ /* 0x000ee40000000800 */
[----:B---3--:R-:W-:-:S05]  /*1320*/  IADD3 R21, P1, R36, R21, RZ ;  /* 0x0000001524157210 */ /* 0x008fca0007f3e0ff */
        /* <DEDUP_REMOVED lines=8> */
.L_x_15:
[----:B-1----:R-:W-:Y:S01]  /*13b0*/  SHF.R.U64 R13, R4, R28, R5 ;  /* 0x0000001c040d7219 */ /* 0x002fe20000001205 */
[----:B------:R-:W-:Y:S01]  /*13c0*/  @P3 IMAD R22, R25, R24, R12 ;  /* 0x0000001819163224 */ /* 0x000fe200078e020c */
[----:B------:R-:W-:Y:S02]  /*13d0*/  SHF.L.U32 R4, R37, R26, RZ ;  /* 0x0000001a25047219 */ /* 0x000fe400000006ff */
[----:B------:R-:W-:Y:S01]  /*13e0*/  LOP3.LUT R5, R39, R6, RZ, 0xc0, !PT ;  /* 0x0000000627057212 */ /* 0x000fe200078ec0ff */
[----:B0-----:R-:W-:Y:S02]  /*13f0*/  VIADD R6, R31, 0xffffffff ;  /* 0xffffffff1f067836 */ /* 0x001fe40000000000 */
[----:B------:R-:W-:Y:S02]  /*1400*/  IMAD.MOV R18, RZ, RZ, -R13 ;  /* 0x000000ffff127224 */ /* 0x000fe400078e0a0d */
[----:B------:R-:W-:Y:S01]  /*1410*/  IMAD R5, R4, R13, R5 ;  /* 0x0000000d04057224 */ /* 0x000fe200078e0205 */
[----:B------:R-:W-:Y:S01]  /*1420*/  LOP3.LUT R13, R29, R6, RZ, 0xc0, !PT ;  /* 0x000000061d0d7212 */ /* 0x000fe200078ec0ff */
[----:B----4-:R-:W-:-:S02]  /*1430*/  IMAD R4, R18, R35, R36 ;  /* 0x0000002312047224 */ /* 0x010fc400078e0224 */
[----:B--2---:R-:W-:Y:S02]  /*1440*/  IMAD R6, R5, R30, R22 ;  /* 0x0000001e05067224 */ /* 0x004fe400078e0216 */
[----:B------:R-:W-:Y:S02]  /*1450*/  IMAD R13, R4, R31, R13 ;  /* 0x0000001f040d7224 */ /* 0x000fe400078e020d */
[----:B------:R-:W-:Y:S02]  /*1460*/  IMAD.MOV.U32 R18, RZ, RZ, 0x1 ;  /* 0x00000001ff127424 */ /* 0x000fe400078e00ff */
[----:B------:R-:W-:Y:S01]  /*1470*/  IMAD.MOV.U32 R4, RZ, RZ, R34 ;  /* 0x000000ffff047224 */ /* 0x000fe200078e0022 */
[----:B------:R-:W-:Y:S02]  /*1480*/  SEL R5, R13, R6, !P3 ;  /* 0x000000060d057207 */ /* 0x000fe40005800000 */
[----:B------:R-:W-:-:S07]  /*1490*/  SEL R6, R6, R13, !P3 ;  /* 0x0000000d06067207 */ /* 0x000fce0005800000 */
.L_x_13:
[----:B------:R-:W-:Y:S05]  /*14a0*/  @!P4 BRA `(.L_x_16) ;  /* 0x00000000000cc947 */ /* 0x000fea0003800000 */
[----:B------:R-:W-:Y:S01]  /*14b0*/  UCGABAR_WAIT ;  /* 0x0000000000007dc7 */ /* 0x000fe20008000000 */
[----:B------:R-:W-:Y:S01]  /*14c0*/  CCTL.IVALL ;  /* 0x00000000ff00798f */ /* 0x000fe20002000000 */
[----:B------:R-:W-:Y:S05]  /*14d0*/  BRA `(.L_x_17) ;  /* 0x0000000000047947 */ /* 0x000fea0003800000 */
.L_x_16:
[----:B------:R-:W-:Y:S06]  /*14e0*/  BAR.SYNC.DEFER_BLOCKING 0x0 ;  /* 0x0000000000007b1d */ /* 0x000fec0000010000 */
.L_x_17:
[----:B------:R-:W-:Y:S05]  /*14f0*/  @!P2 BRA `(.L_x_18) ;  /* 0x0000006c0060a947 */ /* 0x000fea0003800000 */
[----:B------:R-:W-:-:S13]  /*1500*/  ISETP.GT.U32.AND P1, PT, R38, 0x1, PT ;  /* 0x000000012600780c */ /* 0x000fda0003f24070 */
[----:B------:R-:W-:Y:S05]  /*1510*/  @P1 EXIT ;  /* 0x000000000000194d */ /* 0x000fea0003800000 */
.L_x_19:
[----:B------:R-:W-:-:S08]  /*1520*/  NOP ;  /* 0x0000000000007918 */ /* 0x000fd00000000000 */
[----:B------:R-:W0:Y:S02]  /*1530*/  USETMAXREG.TRY_ALLOC.CTAPOOL UP0, 0xe8 ;  /* 0x000000e8000079c8 */ /* 0x000e240008000600 */
[----:B0-----:R-:W-:-:S13]  /*1540*/  PLOP3.LUT P1, PT, PT, PT, UP0, 0x80, 0x0 ;  /* 0x000000000000781c */ /* 0x001fda0003f2f008 */
[----:B------:R-:W-:Y:S05]  /*1550*/  @!P1 BRA `(.L_x_19) ;  /* 0xfffffffc00f09947 */ /* 0x000fea000383ffff */
[----:B------:R-:W-:-:S13]  /*1560*/  LOP3.LUT P1, RZ, R18, 0xff, RZ, 0xc0, !PT ;  /* 0x000000ff12ff7812 */ /* 0x000fda000782c0ff */
[----:B------:R-:W-:Y:S05]  /*1570*/  @!P1 EXIT ;  /* 0x000000000000994d */ /* 0x000fea0003800000 */
[----:B------:R-:W0:Y:S01]  /*1580*/  S2UR UR6, SR_CgaCtaId ;  /* 0x00000000000679c3 */ /* 0x000e220000008800 */
[CC--:B------:R-:W-:Y:S01]  /*1590*/  LEA.HI R13, R23.reuse, R14.reuse, RZ, 0x2 ;  /* 0x0000000e170d7211 */ /* 0x0c0fe200078f10ff */
[----:B------:R-:W-:Y:S01]  /*15a0*/  UIADD3 UR7, UR15, -0x1, URZ ;  /* 0xffffffff0f077890 */ /* 0x000fe2000fffe03f */
[----:B------:R-:W-:Y:S01]  /*15b0*/  LEA.HI R23, R23, R14, RZ, 0x5 ;  /* 0x0000000e17177211 */ /* 0x000fe200078f28ff */
[----:B------:R-:W-:Y:S01]  /*15c0*/  UMOV UR12, 0x400 ;  /* 0x00000400000c7882 */ /* 0x000fe20000000000 */
[--C-:B------:R-:W-:Y:S01]  /*15d0*/  SHF.R.S32.HI R12, RZ, 0x2, R13.reuse ;  /* 0x00000002ff0c7819 */ /* 0x100fe2000001140d */
[----:B------:R-:W-:Y:S01]  /*15e0*/  UISETP.LT.AND UP0, UPT, UR13, 0x1, UPT ;  /* 0x000000010d00788c */ /* 0x000fe2000bf01270 */
[----:B------:R-:W-:Y:S01]  /*15f0*/  SHF.R.S32.HI R17, RZ, 0x1f, R13 ;  /* 0x0000001fff117819 */ /* 0x000fe2000001140d */
[----:B------:R-:W-:Y:S01]  /*1600*/  USHF.L.U32 UR20, UR13, 0x1, URZ ;  /* 0x000000010d147899 */ /* 0x000fe2000800063f */
[----:B------:R-:W-:Y:S01]  /*1610*/  SHF.R.S32.HI R23, RZ, 0x5, R23 ;  /* 0x00000005ff177819 */ /* 0x000fe20000011417 */
[----:B------:R-:W-:Y:S01]  /*1620*/  USEL UR14, UR13, 0x1, UP0 ;  /* 0x000000010d0e7887 */ /* 0x000fe20008000000 */
[----:B------:R-:W-:Y:S01]  /*1630*/  LEA.HI R17, R17, R12, RZ, 0x3 ;  /* 0x0000000c11117211 */ /* 0x000fe200078f18ff */
[----:B------:R-:W-:Y:S01]  /*1640*/  UISETP.NE.AND UP0, UPT, UR7, URZ, UPT ;  /* 0x0000003f0700728c */ /* 0x000fe2000bf05270 */
[----:B------:R-:W-:Y:S01]  /*1650*/  LOP3.LUT R149, R7, 0x1, RZ, 0xfc, !PT ;  /* 0x0000000107957812 */ /* 0x000fe200078efcff */
[----:B------:R-:W-:Y:S01]  /*1660*/  UIADD3 UR14, -UR14, UR13, URZ ;  /* 0x0000000d0e0e7290 */ /* 0x000fe2000fffe13f */
[----:B------:R-:W-:-:S05]  /*1670*/  LOP3.LUT R17, R17, 0xfffffff8, RZ, 0xc0, !PT ;  /* 0xfffffff811117812 */ /* 0x000fca00078ec0ff */
[----:B------:R-:W-:Y:S01]  /*1680*/  IMAD.IADD R12, R12, 0x1, -R17 ;  /* 0x000000010c0c7824 */ /* 0x000fe200078e0a11 */
[----:B------:R-:W-:Y:S01]  /*1690*/  LOP3.LUT R17, R13, 0xfffffffc, RZ, 0xc0, !PT ;  /* 0xfffffffc0d117812 */ /* 0x000fe200078ec0ff */
[----:B0-----:R-:W-:-:S03]  /*16a0*/  ULEA UR12, UR6, UR12, 0x18 ;  /* 0x0000000c060c7291 */ /* 0x001fc6000f8ec03f */
[--C-:B------:R-:W-:Y:S01]  /*16b0*/  SHF.R.S32.HI R13, RZ, 0x1f, R12.reuse ;  /* 0x0000001fff0d7819 */ /* 0x100fe2000001140c */
[----:B------:R-:W-:Y:S01]  /*16c0*/  USHF.L.U32 UR6, UR7, 0x3, URZ ;  /* 0x0000000307067899 */ /* 0x000fe2000800063f */
[C-C-:B------:R-:W-:Y:S01]  /*16d0*/  IMAD R16, R23.reuse, -0x10, -R12.reuse ;  /* 0xfffffff017107824 */ /* 0x140fe200078e0a0c */
[----:B------:R-:W-:Y:S01]  /*16e0*/  USEL UR7, URZ, 0x1, UP0 ;  /* 0x000000013f077887 */ /* 0x000fe20008000000 */
[----:B------:R-:W-:Y:S01]  /*16f0*/  IMAD.IADD R14, R14, 0x1, -R17 ;  /* 0x000000010e0e7824 */ /* 0x000fe200078e0a11 */
[----:B------:R-:W-:Y:S01]  /*1700*/  ULOP3.LUT UR6, UR6, 0x8, URZ, 0xc0, !UPT ;  /* 0x0000000806067892 */ /* 0x000fe2000f8ec03f */
[----:B------:R-:W-:Y:S01]  /*1710*/  IMAD.WIDE R12, R23, 0x10, R12 ;  /* 0x00000010170c7825 */ /* 0x000fe200078e020c */
[----:B------:R-:W-:Y:S02]  /*1720*/  UIADD3 UR21, UR12, 0x130, URZ ;  /* 0x000001300c157890 */ /* 0x000fe4000fffe03f */
[----:B------:R-:W-:Y:S01]  /*1730*/  ULOP3.LUT UR22, UR6, 0x8, URZ, 0x3c, !UPT ;  /* 0x0000000806167892 */ /* 0x000fe2000f8e3c3f */
[----:B------:R-:W-:Y:S01]  /*1740*/  IMAD.U32 R150, RZ, RZ, UR7 ;  /* 0x00000007ff967e24 */ /* 0x000fe2000f8e00ff */
[----:B------:R-:W-:-:S02]  /*1750*/  ULOP3.LUT UR16, UR6, 0x18, URZ, 0x3c, !UPT ;  /* 0x0000001806107892 */ /* 0x000fc4000f8e3c3f */
[----:B------:R-:W-:Y:S01]  /*1760*/  ULEA UR15, UR15, UR21, 0x3 ;  /* 0x000000150f0f7291 */ /* 0x000fe2000f8e183f */
[----:B------:R-:W-:Y:S02]  /*1770*/  ULDC UR6, c[0x0][0x284] ;  /* 0x0000a10000067ab9 */ /* 0x000fe40000000800 */
[----:B------:R-:W-:-:S09]  /*1780*/  VIADD R16, R16, UR6 ;  /* 0x0000000610107c36 */ /* 0x000fd20008000000 */
.L_x_174:
[----:B------:R-:W-:Y:S01]  /*1790*/  SHF.L.U32 R17, R150, 0x1f, RZ ;  /* 0x0000001f96117819 */ /* 0x000fe200000006ff */
[----:B------:R-:W0:Y:S01]  /*17a0*/  LDC R18, c[0x0][0x28c] ;  /* 0x0000a300ff127b82 */ /* 0x000e220000000800 */
[----:B------:R-:W-:Y:S01]  /*17b0*/  UMOV UR6, URZ ;  /* 0x0000003f00067c82 */ /* 0x000fe20008000000 */
[----:B------:R-:W-:Y:S01]  /*17c0*/  UMOV UR17, UR4 ;  /* 0x0000000400117c82 */ /* 0x000fe20008000000 */
[----:B-1----:R-:W1:Y:S01]  /*17d0*/  SYNCS.PHASECHK.TRANS64.TRYWAIT P1, [UR15+-0x8], R17 ;  /* 0xfffff811ff0075a7 */ /* 0x002e62000802014f */
[----:B0-----:R-:W-:Y:S01]  /*17e0*/  ISETP.GE.AND P2, PT, R18, 0x1, PT ;  /* 0x000000011200780c */ /* 0x001fe20003f46270 */
[----:B-1-34-:R-:W-:-:S12]  /*17f0*/  @!P1 BRA `(.L_x_20) ;  /* 0x0000008000949947 */ /* 0x01afd80003800000 */
.L_x_210:
[----:B------:R-:W-:Y:S01]  /*1800*/  UMOV UR7, URZ ;  /* 0x0000003f00077c82 */ /* 0x000fe20008000000 */
[----:B------:R-:W-:Y:S01]  /*1810*/  UMOV UR8, URZ ;  /* 0x0000003f00087c82 */ /* 0x000fe20008000000 */
[----:B------:R-:W-:Y:S02]  /*1820*/  CS2R R88, SRZ ;  /* 0x0000000000587805 */ /* 0x000fe4000001ff00 */
[----:B------:R-:W-:Y:S01]  /*1830*/  CS2R R22, SRZ ;  /* 0x0000000000167805 */ /* 0x000fe2000001ff00 */
[----:B0-----:R-:W-:Y:S01]  /*1840*/  IMAD.MOV.U32 R17, RZ, RZ, RZ ;  /* 0x000000ffff117224 */ /* 0x001fe200078e00ff */
[----:B------:R-:W-:Y:S02]  /*1850*/  CS2R R90, SRZ ;  /* 0x00000000005a7805 */ /* 0x000fe4000001ff00 */
[----:B------:R-:W-:Y:S02]  /*1860*/  CS2R R92, SRZ ;  /* 0x00000000005c7805 */ /* 0x000fe4000001ff00 */
[----:B------:R-:W-:-:S02]  /*1870*/  CS2R R94, SRZ ;  /* 0x00000000005e7805 */ /* 0x000fc4000001ff00 */
[----:B------:R-:W-:Y:S02]  /*1880*/  CS2R R96, SRZ ;  /* 0x0000000000607805 */ /* 0x000fe4000001ff00 */
[----:B------:R-:W-:Y:S02]  /*1890*/  CS2R R98, SRZ ;  /* 0x0000000000627805 */ /* 0x000fe4000001ff00 */
[----:B------:R-:W-:Y:S02]  /*18a0*/  CS2R R100, SRZ ;  /* 0x0000000000647805 */ /* 0x000fe4000001ff00 */
        /* <DEDUP_REMOVED lines=22> */
[----:B------:R-:W-:Y:S01]  /*1a10*/  CS2R R146, SRZ ;  /* 0x0000000000927805 */ /* 0x000fe2000001ff00 */
[----:B------:R-:W-:Y:S01]  /*1a20*/  IMAD.MOV.U32 R148, RZ, RZ, RZ ;  /* 0x000000ffff947224 */ /* 0x000fe200078e00ff */
[----:B------:R-:W-:Y:S01]  /*1a30*/  CS2R R24, SRZ ;  /* 0x0000000000187805 */ /* 0x000fe2000001ff00 */
[----:B------:R-:W-:Y:S01]  /*1a40*/  IMAD.U32 R151, RZ, RZ, UR5 ;  /* 0x00000005ff977e24 */ /* 0x000fe2000f8e00ff */
        /* <DEDUP_REMOVED lines=30> */
[----:B------:R-:W-:Y:S01]  /*1c30*/  CS2R R86, SRZ ;  /* 0x0000000000567805 */ /* 0x000fe2000001ff00 */
[----:B------:R-:W-:Y:S06]  /*1c40*/  @!P2 BRA `(.L_x_21) ;  /* 0x00000008003ca947 */ /* 0x000fec0003800000 */
[----:B------:R-:W-:-:S13]  /*1c50*/  ISETP.NE.AND P2, PT, R149, 0x3, PT ;  /* 0x000000039500780c */ /* 0x000fda0003f45270 */
[----:B------:R-:W-:Y:S05]  /*1c60*/  @!P2 BRA `(.L_x_22) ;  /* 0x000000000004a947 */ /* 0x000fea0003800000 */
[----:B------:R-:W-:Y:S01]  /*1c70*/  BPT.TRAP 0x1 ;  /* 0x000000040000795c */ /* 0x000fe20000300000 */
.L_x_22:
[----:B------:R-:W-:Y:S01]  /*1c80*/  ULEA UR6, UR4, UR12, 0x3 ;  /* 0x0000000c04067291 */ /* 0x000fe2000f8e183f */
[----:B------:R-:W-:-:S05]  /*1c90*/  IMAD.U32 R17, RZ, RZ, UR5 ;  /* 0x00000005ff117e24 */ /* 0x000fca000f8e00ff */
[----:B------:R-:W-:-:S04]  /*1ca0*/  SHF.L.U32 R17, R17, 0x1f, RZ ;  /* 0x0000001f11117819 */ /* 0x000fc800000006ff */
[----:B------:R0:W1:Y:S01]  /*1cb0*/  SYNCS.PHASECHK.TRANS64.TRYWAIT P1, [UR6], R17 ;  /* 0x00000011ff0075a7 */ /* 0x0000620008020146 */
[----:B------:R-:W-:Y:S05]  /*1cc0*/  @!P2 BRA `(.L_x_23) ;  /* 0x000000000004a947 */ /* 0x000fea0003800000 */
[----:B------:R-:W-:Y:S01]  /*1cd0*/  BPT.TRAP 0x1 ;  /* 0x000000040000795c */ /* 0x000fe20000300000 */
.L_x_23:
[----:B-1----:R-:W-:Y:S05]  /*1ce0*/  @P1 BRA `(.L_x_24) ;  /* 0x0000000000081947 */ /* 0x002fea0003800000 */
[----:B------:R-:W1:Y:S02]  /*1cf0*/  SYNCS.PHASECHK.TRANS64.TRYWAIT P1, [UR6], R17 ;  /* 0x00000011ff0075a7 */ /* 0x000e640008020146 */
[----:B-1----:R-:W-:Y:S05]  /*1d00*/  @!P1 BRA `(.L_x_25) ;  /* 0x0000007c00689947 */ /* 0x002fea0003800000 */
.L_x_24:
[----:B------:R-:W-:Y:S01]  /*1d10*/  UIADD3 UR6, UR12, 0x200, URZ ;  /* 0x000002000c067890 */ /* 0x000fe2000fffe03f */
[----:B------:R-:W-:Y:S01]  /*1d20*/  WARPGROUP.ARRIVE ;  /* 0x00000000000079c5 */ /* 0x000fe20000000000 */
[----:B------:R-:W-:Y:S01]  /*1d30*/  UIADD3 UR7, UR12, 0x12200, URZ ;  /* 0x000122000c077890 */ /* 0x000fe2000fffe03f */
[----:B------:R-:W-:Y:S01]  /*1d40*/  CS2R R88, SRZ ;  /* 0x0000000000587805 */ /* 0x000fe2000001ff00 */
[----:B------:R-:W-:Y:S01]  /*1d50*/  USHF.R.U32.HI UR6, URZ, 0x4, UR6 ;  /* 0x000000043f067899 */ /* 0x000fe20008011606 */
[----:B------:R-:W-:Y:S01]  /*1d60*/  CS2R R22, SRZ ;  /* 0x0000000000167805 */ /* 0x000fe2000001ff00 */
[----:B------:R-:W-:Y:S01]  /*1d70*/  USHF.R.U32.HI UR7, URZ, 0x4, UR7 ;  /* 0x000000043f077899 */ /* 0x000fe20008011607 */
[----:B01----:R-:W-:Y:S01]  /*1d80*/  IMAD.MOV.U32 R17, RZ, RZ, RZ ;  /* 0x000000ffff117224 */ /* 0x003fe200078e00ff */
[----:B------:R-:W-:Y:S01]  /*1d90*/  ULOP3.LUT UR6, UR6, 0x3fff, URZ, 0xc0, !UPT ;  /* 0x00003fff06067892 */ /* 0x000fe2000f8ec03f */
[----:B------:R-:W-:Y:S01]  /*1da0*/  CS2R R90, SRZ ;  /* 0x00000000005a7805 */ /* 0x000fe2000001ff00 */
[----:B------:R-:W-:Y:S01]  /*1db0*/  ULOP3.LUT UR7, UR7, 0x3fff, URZ, 0xc0, !UPT ;  /* 0x00003fff07077892 */ /* 0x000fe2000f8ec03f */
[----:B------:R-:W-:Y:S01]  /*1dc0*/  CS2R R92, SRZ ;  /* 0x00000000005c7805 */ /* 0x000fe2000001ff00 */
[----:B------:R-:W-:Y:S01]  /*1dd0*/  ULOP3.LUT UR6, UR6, 0x10000, URZ, 0xfc, !UPT ;  /* 0x0001000006067892 */ /* 0x000fe2000f8efc3f */
[----:B------:R-:W-:Y:S01]  /*1de0*/  CS2R R94, SRZ ;  /* 0x00000000005e7805 */ /* 0x000fe2000001ff00 */
[----:B------:R-:W-:Y:S01]  /*1df0*/  ULOP3.LUT UR7, UR7, 0x10000, URZ, 0xfc, !UPT ;  /* 0x0001000007077892 */ /* 0x000fe2000f8efc3f */
[----:B------:R-:W-:Y:S01]  /*1e00*/  CS2R R96, SRZ ;  /* 0x0000000000607805 */ /* 0x000fe2000001ff00 */
[----:B------:R-:W-:Y:S01]  /*1e10*/  ULEA UR8, UR4, UR6, 0x8 ;  /* 0x0000000604087291 */ /* 0x000fe2000f8e403f */
[----:B------:R-:W-:Y:S01]  /*1e20*/  CS2R R98, SRZ ;  /* 0x0000000000627805 */ /* 0x000fe2000001ff00 */
[----:B------:R-:W-:Y:S01]  /*1e30*/  ULEA UR10, UR4, UR7, 0x9 ;  /* 0x00000007040a7291 */ /* 0x000fe2000f8e483f */
[----:B------:R-:W-:Y:S01]  /*1e40*/  CS2R R100, SRZ ;  /* 0x0000000000647805 */ /* 0x000fe2000001ff00 */
[----:B------:R-:W-:Y:S01]  /*1e50*/  UMOV UR9, 0x80000020 ;  /* 0x8000002000097882 */ /* 0x000fe20000000000 */
[----:B------:R-:W-:Y:S01]  /*1e60*/  UMOV UR11, 0x80000020 ;  /* 0x80000020000b7882 */ /* 0x000fe20000000000 */
[----:B------:R-:W-:Y:S01]  /*1e70*/  ULDC UR7, c[0x0][0x50c] ;  /* 0x0001430000077ab9 */ /* 0x000fe20000000800 */
[----:B------:R-:W-:Y:S01]  /*1e80*/  UMOV UR6, 0x2 ;  /* 0x0000000200067882 */ /* 0x000fe20000000000 */
[----:B------:R-:W-:Y:S01]  /*1e90*/  UISETP.NE.AND UP0, UPT, UR7, 0x2, UPT ;  /* 0x000000020700788c */ /* 0x000fe2000bf05270 */
[----:B------:R-:W-:-:S02]  /*1ea0*/  CS2R R102, SRZ ;  /* 0x0000000000667805 */ /* 0x000fc4000001ff00 */
[----:B------:R-:W-:Y:S01]  /*1eb0*/  CS2R R104, SRZ ;  /* 0x0000000000687805 */ /* 0x000fe2000001ff00 */
[----:B------:R-:W-:Y:S01]  /*1ec0*/  QGMMA.64x128x32.F32.E5M2.E5M2 R24, gdesc[UR8], RZ, !UPT ;  /* 0x01e00000081879f3 */ /* 0x000fe2000c7038ff */
[----:B------:R-:W-:Y:S01]  /*1ed0*/  USEL UR7, URZ, 0x1, UP0 ;  /* 0x000000013f077887 */ /* 0x000fe20008000000 */
[----:B------:R-:W-:Y:S01]  /*1ee0*/  CS2R R106, SRZ ;  /* 0x00000000006a7805 */ /* 0x000fe2000001ff00 */
[----:B------:R-:W-:Y:S01]  /*1ef0*/  UIADD3 UR8, UR8, 0x2, URZ ;  /* 0x0000000208087890 */ /* 0x000fe2000fffe03f */
[----:B------:R-:W-:Y:S01]  /*1f00*/  CS2R R108, SRZ ;  /* 0x00000000006c7805 */ /* 0x000fe2000001ff00 */
[----:B------:R-:W-:Y:S01]  /*1f10*/  UIADD3 UR10, UR10, 0x2, URZ ;  /* 0x000000020a0a7890 */ /* 0x000fe2000fffe03f */
[----:B------:R-:W-:Y:S02]  /*1f20*/  CS2R R110, SRZ ;  /* 0x00000000006e7805 */ /* 0x000fe4000001ff00 */
[----:B------:R-:W-:Y:S01]  /*1f30*/  ISETP.NE.AND P1, PT, RZ, UR7, PT ;  /* 0x00000007ff007c0c */ /* 0x000fe2000bf25270 */
[----:B------:R-:W-:Y:S01]  /*1f40*/  UMOV UR9, 0x80000020 ;  /* 0x8000002000097882 */ /* 0x000fe20000000000 */
[----:B------:R-:W-:Y:S01]  /*1f50*/  UMOV UR11, 0x80000020 ;  /* 0x80000020000b7882 */ /* 0x000fe20000000000 */
        /* <DEDUP_REMOVED lines=17> */
[----:B------:R-:W-:Y:S01]  /*2070*/  CS2R R146, SRZ ;  /* 0x0000000000927805 */ /* 0x000fe2000001ff00 */
[----:B------:R-:W-:Y:S01]  /*2080*/  IMAD.MOV.U32 R148, RZ, RZ, RZ ;  /* 0x000000ffff947224 */ /* 0x000fe200078e00ff */
[----:B------:R-:W-:Y:S01]  /*2090*/  QGMMA.64x128x32.F32.E5M2.E5M2 R24, gdesc[UR8], R24, gsb0 ;  /* 0x01e00000081879f3 */ /* 0x000fe20008003818 */
[----:B------:R-:W-:Y:S05]  /*20a0*/  @!P1 BRA `(.L_x_26) ;  /* 0x0000000400089947 */ /* 0x000fea0003800000 */
[----:B------:R-:W-:Y:S02]  /*20b0*/  WARPGROUP.DEPBAR.LE gsb0, 0x0 ;  /* 0x00008000000079c5 */ /* 0x000fe40000010000 */
[----:B------:R-:W-:-:S01]  /*20c0*/  FADD R147, RZ, R24 ;  /* 0x00000018ff937221 */ /* 0x000fc20000000000 */
[----:B------:R-:W-:Y:S01]  /*20d0*/  FADD R148, RZ, R25 ;  /* 0x00000019ff947221 */ /* 0x000fe20000000000 */
        /* <DEDUP_REMOVED lines=62> */
[----:B------:R-:W-:-:S06]  /*24c0*/  UMOV UR6, URZ ;  /* 0x0000003f00067c82 */ /* 0x000fcc0008000000 */
.L_x_26:
[----:B------:R-:W-:-:S04]  /*24d0*/  UIADD3 UR17, UR4, 0x1, URZ ;  /* 0x0000000104117890 */ /* 0x000fc8000fffe03f */
[----:B------:R-:W-:-:S04]  /*24e0*/  UISETP.NE.AND UP0, UPT, UR17, 0x12, UPT ;  /* 0x000000121100788c */ /* 0x000fc8000bf05270 */
[----:B------:R-:W-:Y:S02]  /*24f0*/  USEL UR8, URZ, 0x1, UP0 ;  /* 0x000000013f087887 */ /* 0x000fe40008000000 */
[----:B------:R-:W-:Y:S02]  /*2500*/  USEL UR17, UR17, URZ, UP0 ;  /* 0x0000003f11117287 */ /* 0x000fe40008000000 */
[----:B------:R-:W-:-:S06]  /*2510*/  ULOP3.LUT UR8, UR5, UR8, URZ, 0x3c, !UPT ;  /* 0x0000000805087292 */ /* 0x000fcc000f8e3c3f */
[----:B------:R-:W-:Y:S01]  /*2520*/  IMAD.U32 R151, RZ, RZ, UR8 ;  /* 0x00000008ff977e24 */ /* 0x000fe2000f8e00ff */
[----:B------:R-:W-:-:S06]  /*2530*/  UMOV UR8, 0x1 ;  /* 0x0000000100087882 */ /* 0x000fcc0000000000 */
.L_x_21:
[----:B------:R-:W-:-:S06]  /*2540*/  UISETP.GE.AND UP0, UPT, UR14, 0x1, UPT ;  /* 0x000000010e00788c */ /* 0x000fcc000bf06270 */
[----:B------:R-:W-:-:S13]  /*2550*/  PLOP3.LUT P1, PT, PT, PT, UP0, 0x80, 0x0 ;  /* 0x000000000000781c */ /* 0x000fda0003f2f008 */
[----:B------:R-:W-:Y:S05]  /*2560*/  @!P1 BRA `(.L_x_27) ;  /* 0x0000000800049947 */ /* 0x000fea0003800000 */
[----:B------:R-:W-:Y:S01]  /*2570*/  IMAD.U32 R18, RZ, RZ, UR14 ;  /* 0x0000000eff127e24 */ /* 0x000fe2000f8e00ff */
[----:B------:R-:W-:Y:S01]  /*2580*/  ULDC UR23, c[0x0][0x50c] ;  /* 0x0001430000177ab9 */ /* 0x000fe20000000800 */
[----:B------:R-:W-:-:S07]  /*2590*/  IMAD.U32 R19, RZ, RZ, UR4 ;  /* 0x00000004ff137e24 */ /* 0x000fce000f8e00ff */
.L_x_35:
[----:B------:R-:W-:-:S13]  /*25a0*/  ISETP.NE.AND P2, PT, R149, 0x3, PT ;  /* 0x000000039500780c */ /* 0x000fda0003f45270 */
[----:B0-----:R-:W-:Y:S05]  /*25b0*/  @!P2 BRA `(.L_x_28) ;  /* 0x000000000004a947 */ /* 0x001fea0003800000 */
[----:B------:R-:W-:Y:S01]  /*25c0*/  BPT.TRAP 0x1 ;  /* 0x000000040000795c */ /* 0x000fe20000300000 */
.L_x_28:
[----:B------:R-:W-:Y:S01]  /*25d0*/  ULEA UR9, UR17, UR12, 0x3 ;  /* 0x0000000c11097291 */ /* 0x000fe2000f8e183f */
[----:B------:R-:W-:-:S08]  /*25e0*/  SHF.L.U32 R20, R151, 0x1f, RZ ;  /* 0x0000001f97147819 */ /* 0x000fd000000006ff */
[----:B------:R0:W1:Y:S01]  /*25f0*/  SYNCS.PHASECHK.TRANS64.TRYWAIT P1, [UR9], R20 ;  /* 0x00000014ff0075a7 */ /* 0x0000620008020149 */
[----:B------:R-:W-:Y:S05]  /*2600*/  @!P2 BRA `(.L_x_29) ;  /* 0x000000000004a947 */ /* 0x000fea0003800000 */
[----:B------:R-:W-:Y:S01]  /*2610*/  BPT.TRAP 0x1 ;  /* 0x000000040000795c */ /* 0x000fe20000300000 */
.L_x_29:
[----:B-1----:R-:W-:Y:S05]  /*2620*/  @P1 BRA `(.L_x_30) ;  /* 0x0000000000081947 */ /* 0x002fea0003800000 */
[----:B------:R-:W1:Y:S02]  /*2630*/  SYNCS.PHASECHK.TRANS64.TRYWAIT P1, [UR9], R20 ;  /* 0x00000014ff0075a7 */ /* 0x000e640008020149 */
[----:B-1----:R-:W-:Y:S05]  /*2640*/  @!P1 BRA `(.L_x_31) ;  /* 0x0000007400309947 */ /* 0x002fea0003800000 */
.L_x_30:
[----:B------:R-:W-:Y:S01]  /*2650*/  UIADD3 UR9, UR12, 0x200, URZ ;  /* 0x000002000c097890 */ /* 0x000fe2000fffe03f */
[----:B------:R-:W-:Y:S01]  /*2660*/  WARPGROUP.ARRIVE ;  /* 0x00000000000079c5 */ /* 0x000fe20000000000 */
[----:B------:R-:W-:Y:S02]  /*2670*/  UIADD3 UR10, UR12, 0x12200, URZ ;  /* 0x000122000c0a7890 */ /* 0x000fe4000fffe03f */
[----:B------:R-:W-:Y:S02]  /*2680*/  UISETP.NE.AND UP0, UPT, UR7, URZ, UPT ;  /* 0x0000003f0700728c */ /* 0x000fe4000bf05270 */
[----:B------:R-:W-:Y:S02]  /*2690*/  USHF.R.U32.HI UR9, URZ, 0x4, UR9 ;  /* 0x000000043f097899 */ /* 0x000fe40008011609 */
[----:B------:R-:W-:Y:S02]  /*26a0*/  USHF.R.U32.HI UR10, URZ, 0x4, UR10 ;  /* 0x000000043f0a7899 */ /* 0x000fe4000801160a */
[----:B------:R-:W-:-:S02]  /*26b0*/  USEL UR8, UR8, URZ, !UP0 ;  /* 0x0000003f08087287 */ /* 0x000fc4000c000000 */
[----:B------:R-:W-:Y:S02]  /*26c0*/  ULOP3.LUT UR9, UR9, 0x3fff, URZ, 0xc0, !UPT ;  /* 0x00003fff09097892 */ /* 0x000fe4000f8ec03f */
[----:B------:R-:W-:Y:S02]  /*26d0*/  ULOP3.LUT UR10, UR10, 0x3fff, URZ, 0xc0, !UPT ;  /* 0x00003fff0a0a7892 */ /* 0x000fe4000f8ec03f */
[----:B------:R-:W-:Y:S02]  /*26e0*/  UISETP.NE.U32.AND UP0, UPT, UR8, URZ, UPT ;  /* 0x0000003f0800728c */ /* 0x000fe4000bf05070 */
[----:B------:R-:W-:Y:S02]  /*26f0*/  ULOP3.LUT UR8, UR9, 0x10000, URZ, 0xfc, !UPT ;  /* 0x0001000009087892 */ /* 0x000fe4000f8efc3f */
[----:B------:R-:W-:Y:S02]  /*2700*/  ULOP3.LUT UR10, UR10, 0x10000, URZ, 0xfc, !UPT ;  /* 0x000100000a0a7892 */ /* 0x000fe4000f8efc3f */
[----:B------:R-:W-:-:S02]  /*2710*/  ULEA UR8, UR17, UR8, 0x8 ;  /* 0x0000000811087291 */ /* 0x000fc4000f8e403f */
[----:B------:R-:W-:Y:S01]  /*2720*/  ULEA UR10, UR17, UR10, 0x9 ;  /* 0x0000000a110a7291 */ /* 0x000fe2000f8e483f */
[----:B------:R-:W-:Y:S01]  /*2730*/  UMOV UR9, 0x80000020 ;  /* 0x8000002000097882 */ /* 0x000fe20000000000 */
[----:B------:R-:W-:Y:S01]  /*2740*/  UMOV UR11, 0x80000020 ;  /* 0x80000020000b7882 */ /* 0x000fe20000000000 */
[----:B------:R-:W-:-:S06]  /*2750*/  UIADD3 UR6, UR6, 0x2, URZ ;  /* 0x0000000206067890 */ /* 0x000fcc000fffe03f */
[----:B------:R-:W-:Y:S01]  /*2760*/  QGMMA.64x128x32.F32.E5M2.E5M2 R24, gdesc[UR8], R24, UP0 ;  /* 0x01e00000081879f3 */ /* 0x000fe2000bf03818 */
[----:B------:R-:W-:Y:S02]  /*2770*/  UIADD3 UR8, UR8, 0x2, URZ ;  /* 0x0000000208087890 */ /* 0x000fe4000fffe03f */
[----:B------:R-:W-:Y:S01]  /*2780*/  UIADD3 UR10, UR10, 0x2, URZ ;  /* 0x000000020a0a7890 */ /* 0x000fe2000fffe03f */
[----:B------:R-:W-:Y:S01]  /*2790*/  UMOV UR9, 0x80000020 ;  /* 0x8000002000097882 */ /* 0x000fe20000000000 */
[----:B------:R-:W-:Y:S01]  /*27a0*/  UMOV UR11, 0x80000020 ;  /* 0x80000020000b7882 */ /* 0x000fe20000000000 */
[----:B------:R-:W-:-:S04]  /*27b0*/  UISETP.NE.AND UP0, UPT, UR6, UR23, UPT ;  /* 0x000000170600728c */ /* 0x000fc8000bf05270 */
[----:B------:R-:W-:-:S06]  /*27c0*/  USEL UR7, URZ, 0x1, UP0 ;  /* 0x000000013f077887 */ /* 0x000fcc0008000000 */
[----:B------:R-:W-:Y:S01]  /*27d0*/  ISETP.NE.AND P1, PT, RZ, UR7, PT ;  /* 0x00000007ff007c0c */ /* 0x000fe2000bf25270 */
[----:B------:R-:W-:Y:S03]  /*27e0*/  QGMMA.64x128x32.F32.E5M2.E5M2 R24, gdesc[UR8], R24, gsb0 ;  /* 0x01e00000081879f3 */ /* 0x000fe60008003818 */
[----:B------:R-:W-:-:S09]  /*27f0*/  WARPGROUP.DEPBAR.LE gsb0, 0x1 ;  /* 0x00008000000079c5 */ /* 0x000fd20000010100 */
[----:B------:R-:W-:Y:S05]  /*2800*/  @!P1 BRA `(.L_x_32) ;  /* 0x0000000400089947 */ /* 0x000fea0003800000 */
[----:B------:R-:W-:Y:S02]  /*2810*/  WARPGROUP.DEPBAR.LE gsb0, 0x0 ;  /* 0x00008000000079c5 */ /* 0x000fe40000010000 */
[----:B------:R-:W-:-:S01]  /*2820*/  FADD R147, R24, R147 ;  /* 0x0000009318937221 */ /* 0x000fc20000000000 */
[----:B------:R-:W-:Y:S01]  /*2830*/  FADD R148, R25, R148 ;  /* 0x0000009419947221 */ /* 0x000fe20000000000 */
        /* <DEDUP_REMOVED lines=62> */
[----:B------:R-:W-:-:S06]  /*2c20*/  UMOV UR6, URZ ;  /* 0x0000003f00067c82 */ /* 0x000fcc0008000000 */
.L_x_32:
[----:B------:R-:W-:Y:S05]  /*2c30*/  @!P2 BRA `(.L_x_33) ;  /* 0x000000000004a947 */ /* 0x000fea0003800000 */
[----:B------:R-:W-:Y:S01]  /*2c40*/  BPT.TRAP 0x1 ;  /* 0x000000040000795c */ /* 0x000fe20000300000 */
.L_x_33:
[----:B01----:R-:W-:Y:S02]  /*2c50*/  @P0 LEA R20, R19, UR12, 0x3 ;  /* 0x0000000c13140c11 */ /* 0x003fe4000f8e18ff */
[----:B------:R-:W-:-:S03]  /*2c60*/  ISETP.GT.U32.AND P1, PT, R7, 0x1, PT ;  /* 0x000000010700780c */ /* 0x000fc60003f24070 */
[----:B------:R-:W-:-:S05]  /*2c70*/  @P0 VIADD R21, R20, 0x90 ;  /* 0x0000009014150836 */ /* 0x000fca0000000000 */
[----:B------:R-:W-:-:S04]  /*2c80*/  @P0 PRMT R21, R10, 0x654, R21 ;  /* 0x000006540a150816 */ /* 0x000fc80000000015 */
[----:B------:R0:W-:Y:S01]  /*2c90*/  @P0 SYNCS.ARRIVE.TRANS64.RED.A1T0 RZ, [R21+URZ], RZ ;  /* 0x000000ff15ff09a7 */ /* 0x0001e2000810043f */
[----:B------:R-:W-:Y:S05]  /*2ca0*/  @P1 BRA `(.L_x_34) ;  /* 0x0000000000041947 */ /* 0x000fea0003800000 */
[----:B------:R-:W-:Y:S01]  /*2cb0*/  BPT.TRAP 0x1 ;  /* 0x000000040000795c */ /* 0x000fe20000300000 */
.L_x_34:
[----:B------:R-:W-:Y:S01]  /*2cc0*/  UIADD3 UR17, UR17, 0x1, URZ ;  /* 0x0000000111117890 */ /* 0x000fe2000fffe03f */
[C---:B------:R-:W-:Y:S01]  /*2cd0*/  ISETP.GT.AND P2, PT, R18.reuse, 0x1, PT ;  /* 0x000000011200780c */ /* 0x040fe20003f44270 */
[----:B------:R-:W-:Y:S02]  /*2ce0*/  VIADD R19, R19, 0x1 ;  /* 0x0000000113137836 */ /* 0x000fe40000000000 */
[----:B------:R-:W-:Y:S01]  /*2cf0*/  UISETP.NE.AND UP0, UPT, UR17, 0x12, UPT ;  /* 0x000000121100788c */ /* 0x000fe2000bf05270 */
[----:B------:R-:W-:Y:S02]  /*2d00*/  VIADD R18, R18, 0xffffffff ;  /* 0xffffffff12127836 */ /* 0x000fe40000000000 */
[C---:B------:R-:W-:Y:S01]  /*2d10*/  ISETP.NE.AND P1, PT, R19.reuse, 0x12, PT ;  /* 0x000000121300780c */ /* 0x040fe20003f25270 */
[----:B------:R-:W-:Y:S02]  /*2d20*/  USEL UR8, URZ, 0x1, UP0 ;  /* 0x000000013f087887 */ /* 0x000fe40008000000 */
[----:B------:R-:W-:Y:S01]  /*2d30*/  USEL UR17, UR17, URZ, UP0 ;  /* 0x0000003f11117287 */ /* 0x000fe20008000000 */
[----:B------:R-:W-:-:S03]  /*2d40*/  SEL R19, R19, RZ, P1 ;  /* 0x000000ff13137207 */ /* 0x000fc60000800000 */
[----:B------:R-:W-:Y:S01]  /*2d50*/  LOP3.LUT R151, R151, UR8, RZ, 0x3c, !PT ;  /* 0x0000000897977c12 */ /* 0x000fe2000f8e3cff */
[----:B------:R-:W-:Y:S01]  /*2d60*/  UMOV UR8, 0x1 ;  /* 0x0000000100087882 */ /* 0x000fe20000000000 */
[----:B------:R-:W-:Y:S06]  /*2d70*/  @P2 BRA `(.L_x_35) ;  /* 0xfffffff800082947 */ /* 0x000fec000383ffff */
.L_x_27:
[----:B------:R-:W-:Y:S01]  /*2d80*/  UISETP.NE.AND UP0, UPT, UR6, URZ, UPT ;  /* 0x0000003f0600728c */ /* 0x000fe2000bf05270 */
[----:B------:R-:W1:Y:S01]  /*2d90*/  LDC R18, c[0x0][0x28c] ;  /* 0x0000a300ff127b82 */ /* 0x000e620000000800 */
[----:B------:R-:W-:Y:S02]  /*2da0*/  IMAD.U32 R19, RZ, RZ, UR22 ;  /* 0x00000016ff137e24 */ /* 0x000fe4000f8e00ff */
[----:B------:R-:W-:-:S06]  /*2db0*/  USEL UR6, URZ, 0x1, !UP0 ;  /* 0x000000013f067887 */ /* 0x000fcc000c000000 */
[----:B------:R-:W-:-:S13]  /*2dc0*/  ISETP.NE.AND P1, PT, RZ, UR6, PT ;  /* 0x00000006ff007c0c */ /* 0x000fda000bf25270 */
[----:B------:R-:W-:Y:S05]  /*2dd0*/  @!P1 BRA `(.L_x_36) ;  /* 0x0000000400049947 */ /* 0x000fea0003800000 */
[----:B------:R-:W-:Y:S02]  /*2de0*/  WARPGROUP.DEPBAR.LE gsb0, 0x0 ;  /* 0x00008000000079c5 */ /* 0x000fe40000010000 */
[----:B------:R-:W-:Y:S01]  /*2df0*/  FADD R147, R24, R147 ;  /* 0x0000009318937221 */ /* 0x000fe20000000000 */
        /* <DEDUP_REMOVED lines=62> */
[----:B------:R-:W-:-:S07]  /*31e0*/  FADD R88, R88, R87 ;  /* 0x0000005758587221 */ /* 0x000fce0000000000 */
.L_x_36:
[----:B-1----:R-:W-:Y:S01]  /*31f0*/  ISETP.GE.AND P1, PT, R18, 0x1, PT ;  /* 0x000000011200780c */ /* 0x002fe20003f26270 */
[----:B------:R1:W-:Y:S01]  /*3200*/  SYNCS.ARRIVE.TRANS64.A1T0 RZ, [R19+UR21], RZ ;  /* 0x000000ff13ff79a7 */ /* 0x0003e20008100015 */
[----:B------:R-:W-:-:S11]  /*3210*/  WARPGROUP.DEPBAR.LE gsb0, 0x0 ;  /* 0x00008000000079c5 */ /* 0x000fd60000010000 */
[----:B------:R-:W-:Y:S05]  /*3220*/  @!P1 BRA `(.L_x_37) ;  /* 0x0000000000449947 */ /* 0x000fea0003800000 */
[----:B------:R-:W-:-:S13]  /*3230*/  ISETP.NE.AND P1, PT, R149, 0x3, PT ;  /* 0x000000039500780c */ /* 0x000fda0003f25270 */
[----:B------:R-:W-:Y:S05]  /*3240*/  @!P1 BRA `(.L_x_38) ;  /* 0x0000000000049947 */ /* 0x000fea0003800000 */
[----:B------:R-:W-:Y:S01]  /*3250*/  BPT.TRAP 0x1 ;  /* 0x000000040000795c */ /* 0x000fe20000300000 */
.L_x_38:
[----:B------:R-:W-:Y:S01]  /*3260*/  VOTEU.ANY UP0, P0 ;  /* 0x00000000003f7886 */ /* 0x000fe20000000100 */
[----:B------:R-:W-:-:S04]  /*3270*/  ISETP.GT.U32.AND P1, PT, R7, 0x1, PT ;  /* 0x000000010700780c */ /* 0x000fc80003f24070 */
[----:B------:R-:W-:-:S06]  /*3280*/  @UP0 UIADD3 UR6, UR14, UR4, URZ ;  /* 0x000000040e060290 */ /* 0x000fcc000fffe03f */
[----:B------:R-:W-:Y:S02]  /*3290*/  IMAD.U32 R18, RZ, RZ, UR6 ;  /* 0x00000006ff127e24 */ /* 0x000fe4000f8e00ff */
[----:B0-----:R-:W-:Y:S02]  /*32a0*/  IMAD.U32 R21, RZ, RZ, UR6 ;  /* 0x00000006ff157e24 */ /* 0x001fe4000f8e00ff */
[----:B-1----:R-:W-:-:S05]  /*32b0*/  @P0 IMAD.WIDE.U32 R18, R18, 0x38e38e39, RZ ;  /* 0x38e38e3912120825 */ /* 0x002fca00078e00ff */
[----:B------:R-:W-:-:S05]  /*32c0*/  @P0 SHF.R.U32.HI R18, RZ, 0x2, R19 ;  /* 0x00000002ff120819 */ /* 0x000fca0000011613 */
[----:B------:R-:W-:-:S05]  /*32d0*/  @P0 IMAD R18, R18, -0x12, R21 ;  /* 0xffffffee12120824 */ /* 0x000fca00078e0215 */
[----:B------:R-:W-:-:S05]  /*32e0*/  @P0 LEA R18, R18, UR12, 0x3 ;  /* 0x0000000c12120c11 */ /* 0x000fca000f8e18ff */
[----:B------:R-:W-:-:S05]  /*32f0*/  @P0 VIADD R19, R18, 0x90 ;  /* 0x0000009012130836 */ /* 0x000fca0000000000 */
[----:B------:R-:W-:-:S04]  /*3300*/  @P0 PRMT R19, R10, 0x654, R19 ;  /* 0x000006540a130816 */ /* 0x000fc80000000013 */
[----:B------:R4:W-:Y:S01]  /*3310*/  @P0 SYNCS.ARRIVE.TRANS64.RED.A1T0 RZ, [R19+URZ], RZ ;  /* 0x000000ff13ff09a7 */ /* 0x0009e2000810043f */
[----:B------:R-:W-:Y:S05]  /*3320*/  @P1 BRA `(.L_x_37) ;  /* 0x0000000000041947 */ /* 0x000fea0003800000 */
[----:B------:R-:W-:Y:S01]  /*3330*/  BPT.TRAP 0x1 ;  /* 0x000000040000795c */ /* 0x000fe20000300000 */
.L_x_37:
[----:B------:R-:W-:Y:S01]  /*3340*/  SHF.L.U32 R18, R150, 0x1f, RZ ;  /* 0x0000001f96127819 */ /* 0x000fe200000006ff */
[----:B------:R-:W-:Y:S01]  /*3350*/  UIADD3 UR4, UR20, UR4, URZ ;  /* 0x0000000414047290 */ /* 0x000fe2000fffe03f */
[----:B------:R-:W0:Y:S01]  /*3360*/  LDC R31, c[0x0][0x288] ;  /* 0x0000a200ff1f7b82 */ /* 0x000e220000000800 */
[----:B------:R-:W-:Y:S01]  /*3370*/  UISETP.GE.U32.AND UP1, UPT, UR20, 0x12, UPT ;  /* 0x000000121400788c */ /* 0x000fe2000bf26070 */
[----:B------:R-:W-:Y:S01]  /*3380*/  IMAD.SHL.U32 R26, R14, 0x2, RZ ;  /* 0x000000020e1a7824 */ /* 0x000fe200078e00ff */
[----:B------:R-:W-:Y:S02]  /*3390*/  UISETP.GT.U32.AND UP0, UPT, UR4, 0x11, UPT ;  /* 0x000000110400788c */ /* 0x000fe4000bf04070 */
[----:B------:R-:W-:Y:S02]  /*33a0*/  UIMAD.WIDE.U32 UR6, UR4, 0x38e38e39, URZ ;  /* 0x38e38e39040678a5 */ /* 0x000fe4000f8e003f */
[----:B------:R-:W-:Y:S01]  /*33b0*/  UISETP.LT.U32.AND UP0, UPT, UR20, 0x12, UP0 ;  /* 0x000000121400788c */ /* 0x000fe20008701070 */
[----:B------:R-:W2:Y:S01]  /*33c0*/  SYNCS.PHASECHK.TRANS64.TRYWAIT P1, [UR15+0x8], R18 ;  /* 0x00000812ff0075a7 */ /* 0x000ea2000802014f */
[----:B------:R-:W-:Y:S01]  /*33d0*/  USHF.R.U32.HI UR6, URZ, 0x2, UR7 ;  /* 0x000000023f067899 */ /* 0x000fe20008011607 */
[----:B------:R-:W-:Y:S01]  /*33e0*/  SHF.R.S32.HI R27, RZ, 0x1f, R26 ;  /* 0x0000001fff1b7819 */ /* 0x000fe2000001141a */
[----:B------:R-:W-:-:S02]  /*33f0*/  USEL UR8, URZ, 0x1, !UP0 ;  /* 0x000000013f087887 */ /* 0x000fc4000c000000 */
[----:B------:R-:W-:Y:S02]  /*3400*/  UIMAD UR4, UR6, -0x12, UR4 ;  /* 0xffffffee060478a4 */ /* 0x000fe4000f8e0204 */
[----:B------:R-:W-:-:S04]  /*3410*/  ULOP3.LUT UR5, UR5, UR8, URZ, 0x3c, !UPT ;  /* 0x0000000805057292 */ /* 0x000fc8000f8e3c3f */
[----:B------:R-:W-:Y:S01]  /*3420*/  @UP1 ULOP3.LUT UR5, UR5, 0x1, UR6, 0x78, !UPT ;  /* 0x0000000105051892 */ /* 0x000fe2000f8e7806 */
[----:B0-2---:R-:W-:Y:S11]  /*3430*/  @!P1 BRA `(.L_x_39) ;  /* 0x0000006400cc9947 */ /* 0x005ff60003800000 */
.L_x_211:
[----:B------:R-:W-:Y:S01]  /*3440*/  IMAD.SHL.U32 R33, R5, 0x80, RZ ;  /* 0x0000008005217824 */ /* 0x000fe200078e00ff */
[----:B------:R-:W-:Y:S01]  /*3450*/  ULDC UR8, c[0x0][0x284] ;  /* 0x0000a10000087ab9 */ /* 0x000fe20000000800 */
[----:B------:R-:W-:Y:S01]  /*3460*/  IMAD.SHL.U32 R5, R6, 0x40, RZ ;  /* 0x0000004006057824 */ /* 0x000fe200078e00ff */
[----:B------:R-:W-:Y:S01]  /*3470*/  SHF.R.S32.HI R32, RZ, 0x1f, R4 ;  /* 0x0000001fff207819 */ /* 0x000fe20000011404 */
[----:B------:R-:W-:Y:S01]  /*3480*/  ULDC.64 UR6, c[0x0][0x5d0] ;  /* 0x0001740000067ab9 */ /* 0x000fe20000000a00 */
[----:B------:R-:W-:Y:S01]  /*3490*/  SHF.R.S32.HI R30, RZ, 0x1f, R33 ;  /* 0x0000001fff1e7819 */ /* 0x000fe20000011421 */
[----:B01--4-:R-:W-:Y:S01]  /*34a0*/  IMAD.WIDE.U32 R18, R4, UR6, R26 ;  /* 0x0000000604127c25 */ /* 0x013fe2000f8e001a */
[----:B------:R-:W-:-:S03]  /*34b0*/  ISETP.GE.AND P1, PT, R5, UR8, PT ;  /* 0x0000000805007c0c */ /* 0x000fc6000bf26270 */
[----:B------:R-:W-:Y:S01]  /*34c0*/  IMAD R21, R32, UR6, RZ ;  /* 0x0000000620157c24 */ /* 0x000fe2000f8e02ff */
[C---:B------:R-:W-:Y:S02]  /*34d0*/  ISETP.GE.OR P1, PT, R33.reuse, R31, P1 ;  /* 0x0000001f2100720c */ /* 0x040fe40000f26670 */
[----:B------:R-:W-:Y:S01]  /*34e0*/  IADD3 R18, P2, R33, R18, RZ ;  /* 0x0000001221127210 */ /* 0x000fe20007f5e0ff */
[----:B------:R-:W-:-:S05]  /*34f0*/  IMAD R21, R4, UR7, R21 ;  /* 0x0000000704157c24 */ /* 0x000fca000f8e0215 */
[----:B------:R-:W-:-:S05]  /*3500*/  IADD3.X R19, R30, R19, R21, P2, !PT ;  /* 0x000000131e137210 */ /* 0x000fca00017fe415 */
[----:B------:R-:W-:Y:S05]  /*3510*/  @P1 BRA `(.L_x_40) ;  /* 0x0000004400b81947 */ /* 0x000fea0003800000 */
[----:B------:R-:W0:Y:S01]  /*3520*/  LDC.64 R28, c[0x0][0x5c8] ;  /* 0x00017200ff1c7b82 */ /* 0x000e220000000a00 */
[----:B------:R-:W-:Y:S01]  /*3530*/  IMAD.WIDE R24, R6, 0x40, R12 ;  /* 0x0000004006187825 */ /* 0x000fe200078e020c */
[----:B------:R-:W-:Y:S01]  /*3540*/  ULDC.64 UR6, c[0x0][0x5c0] ;  /* 0x0001700000067ab9 */ /* 0x000fe20000000a00 */
[----:B------:R-:W-:Y:S02]  /*3550*/  BSSY B0, `(.L_x_40) ;  /* 0x000046a000007945 */ /* 0x000fe40003800000 */
[-C--:B0-----:R-:W-:Y:S02]  /*3560*/  IMAD R6, R25, R28.reuse, RZ ;  /* 0x0000001c19067224 */ /* 0x081fe400078e02ff */
[----:B------:R-:W-:-:S04]  /*3570*/  IMAD.WIDE.U32 R18, R24, R28, R18 ;  /* 0x0000001c18127225 */ /* 0x000fc800078e0012 */
[----:B------:R-:W-:Y:S01]  /*3580*/  IMAD R21, R24, R29, R6 ;  /* 0x0000001d18157224 */ /* 0x000fe200078e0206 */
[----:B------:R-:W-:Y:S02]  /*3590*/  LEA R6, P1, R28, R18, 0x3 ;  /* 0x000000121c067211 */ /* 0x000fe400078218ff */
[----:B------:R-:W-:Y:S01]  /*35a0*/  IADD3 R20, P2, R18, UR6, RZ ;  /* 0x0000000612147c10 */ /* 0x000fe2000ff5e0ff */
[----:B------:R-:W-:Y:S01]  /*35b0*/  IMAD.IADD R21, R19, 0x1, R21 ;  /* 0x0000000113157824 */ /* 0x000fe200078e0215 */
[----:B------:R-:W-:Y:S01]  /*35c0*/  IADD3 R18, P4, R6, UR6, RZ ;  /* 0x0000000606127c10 */ /* 0x000fe2000ff9e0ff */
[----:B------:R-:W-:Y:S02]  /*35d0*/  IMAD R6, R14, -0x2, R31 ;  /* 0xfffffffe0e067824 */ /* 0x000fe400078e021f */
[----:B------:R-:W-:Y:S01]  /*35e0*/  IMAD.IADD R31, R16, 0x1, -R5 ;  /* 0x00000001101f7824 */ /* 0x000fe200078e0a05 */
[----:B------:R-:W-:Y:S01]  /*35f0*/  LEA.HI.X R19, R28, R21, R29, 0x3, P1 ;  /* 0x000000151c137211 */ /* 0x000fe200008f1c1d */
[----:B------:R-:W-:Y:S01]  /*3600*/  IMAD.IADD R6, R6, 0x1, -R33 ;  /* 0x0000000106067824 */ /* 0x000fe200078e0a21 */
[----:B---3-5:R-:W-:-:S02]  /*3610*/  FSETP.NEU.AND P1, PT, R15, RZ, PT ;  /* 0x000000ff0f00720b */ /* 0x028fc40003f2d000 */
[----:B------:R-:W-:Y:S02]  /*3620*/  IADD3.X R21, R21, UR7, RZ, P2, !PT ;  /* 0x0000000715157c10 */ /* 0x000fe400097fe4ff */
[----:B------:R-:W-:-:S09]  /*3630*/  IADD3.X R19, R19, UR7, RZ, P4, !PT ;  /* 0x0000000713137c10 */ /* 0x000fd2000a7fe4ff */
[----:B------:R-:W-:Y:S05]  /*3640*/  @!P1 BRA `(.L_x_41) ;  /* 0x0000003400609947 */ /* 0x000fea0003800000 */
[----:B------:R-:W-:Y:S01]  /*3650*/  ULDC.64 UR6, c[0x0][0x5b8] ;  /* 0x00016e0000067ab9 */ /* 0x000fe20000000a00 */
[----:B------:R-:W-:Y:S01]  /*3660*/  ULDC.64 UR8, c[0x0][0x5a8] ;  /* 0x00016a0000087ab9 */ /* 0x000fe20000000a00 */
[----:B------:R-:W-:Y:S01]  /*3670*/  IMAD.WIDE.U32 R26, R4, UR6, R26 ;  /* 0x00000006041a7c25 */ /* 0x000fe2000f8e001a */
[----:B------:R-:W-:Y:S01]  /*3680*/  BSSY B1, `(.L_x_42) ;  /* 0x0000010000017945 */ /* 0x000fe20003800000 */
[----:B------:R-:W-:Y:S02]  /*3690*/  PRMT R28, RZ, 0x7610, R28 ;  /* 0x00007610ff1c7816 */ /* 0x000fe4000000001c */
[----:B------:R-:W-:Y:S01]  /*36a0*/  IMAD R5, R32, UR6, RZ ;  /* 0x0000000620057c24 */ /* 0x000fe2000f8e02ff */
[----:B------:R-:W-:-:S03]  /*36b0*/  IADD3 R26, P1, R33, R26, RZ ;  /* 0x0000001a211a7210 */ /* 0x000fc60007f3e0ff */
[----:B------:R-:W-:Y:S01]  /*36c0*/  IMAD R5, R4, UR7, R5 ;  /* 0x0000000704057c24 */ /* 0x000fe2000f8e0205 */
[----:B------:R-:W-:Y:S02]  /*36d0*/  ULDC.64 UR6, c[0x0][0x5b0] ;  /* 0x00016c0000067ab9 */ /* 0x000fe40000000a00 */
[----:B------:R-:W-:Y:S02]  /*36e0*/  IMAD R29, R25, UR6, RZ ;  /* 0x00000006191d7c24 */ /* 0x000fe4000f8e02ff */
[----:B------:R-:W-:Y:S02]  /*36f0*/  IADD3.X R27, R30, R27, R5, P1, !PT ;  /* 0x0000001b1e1b7210 */ /* 0x000fe40000ffe405 */
[----:B------:R-:W-:Y:S01]  /*3700*/  ISETP.GE.AND P1, PT, R31, 0x1, PT ;  /* 0x000000011f00780c */ /* 0x000fe20003f26270 */
[C---:B------:R-:W-:Y:S02]  /*3710*/  IMAD R29, R24.reuse, UR7, R29 ;  /* 0x00000007181d7c24 */ /* 0x040fe4000f8e021d */
[----:B------:R-:W-:Y:S01]  /*3720*/  IMAD.WIDE.U32 R4, R24, UR6, R26 ;  /* 0x0000000618047c25 */ /* 0x000fe2000f8e001a */
[----:B------:R-:W-:-:S02]  /*3730*/  ISETP.LT.OR P5, PT, R6, 0x1, !P1 ;  /* 0x000000010600780c */ /* 0x000fc40004fa1670 */
[----:B------:R-:W-:-:S04]  /*3740*/  IADD3 R4, P2, R4, UR8, RZ ;  /* 0x0000000804047c10 */ /* 0x000fc8000ff5e0ff */
[----:B------:R-:W-:-:S07]  /*3750*/  IADD3.X R5, R5, UR9, R29, P2, !PT ;  /* 0x0000000905057c10 */ /* 0x000fce00097fe41d */
[----:B------:R-:W-:Y:S05]  /*3760*/  @P5 BRA `(.L_x_43) ;  /* 0x0000000000045947 */ /* 0x000fea0003800000 */
[----:B------:R0:W5:Y:S02]  /*3770*/  LDG.E.U8 R28, desc[UR18][R4.64] ;  /* 0x00000012041c7981 */ /* 0x000164000c1e1100 */
.L_x_43:
[----:B------:R-:W-:Y:S05]  /*3780*/  BSYNC B1 ;  /* 0x0000000000017941 */ /* 0x000fea0003800000 */
.L_x_42:
[----:B-----5:R-:W-:Y:S01]  /*3790*/  LOP3.LUT R28, R28, 0xff, RZ, 0xc0, !PT ;  /* 0x000000ff1c1c7812 */ /* 0x020fe200078ec0ff */
[----:B------:R-:W-:Y:S01]  /*37a0*/  BSSY B1, `(.L_x_44) ;  /* 0x000000b000017945 */ /* 0x000fe20003800000 */
[----:B------:R-:W-:Y:S02]  /*37b0*/  ISETP.LT.OR P4, PT, R6, 0x2, !P1 ;  /* 0x000000020600780c */ /* 0x000fe40004f81670 */
[----:B------:R-:W-:-:S05]  /*37c0*/  F2FP.F16.E5M2.UNPACK_B R28, R28 ;  /* 0x0000001cff1c723e */ /* 0x000fca00020004ff */
[----:B------:R-:W-:-:S05]  /*37d0*/  HADD2.F32 R28, -RZ, R28.H0_H0 ;  /* 0x2000001cff1c7230 */ /* 0x000fca0000004100 */
[----:B------:R-:W-:-:S04]  /*37e0*/  FMUL R28, R28, R15 ;  /* 0x0000000f1c1c7220 */ /* 0x000fc80000400000 */
[----:B------:R-:W-:-:S05]  /*37f0*/  FFMA R28, R147, R11, R28 ;  /* 0x0000000b931c7223 */ /* 0x000fca000000001c */
[----:B------:R-:W-:Y:S02]  /*3800*/  F2FP.SATFINITE.E5M2.F32.PACK_AB_MERGE_C R29, RZ, R28, RZ ;  /* 0x0000001cff1d723e */ /* 0x000fe400048060ff */
[----:B------:R-:W-:-:S03]  /*3810*/  PRMT R28, RZ, 0x7610, R28 ;  /* 0x00007610ff1c7816 */ /* 0x000fc6000000001c */
[----:B------:R1:W-:Y:S01]  /*3820*/  @!P5 STG.E.U8 desc[UR18][R20.64], R29 ;  /* 0x0000001d1400d986 */ /* 0x0003e2000c101112 */
[----:B------:R-:W-:Y:S05]  /*3830*/  @P4 BRA `(.L_x_45) ;  /* 0x0000000000044947 */ /* 0x000fea0003800000 */
[----:B------:R2:W5:Y:S02]  /*3840*/  LDG.E.U8 R28, desc[UR18][R4.64+0x1] ;  /* 0x00000112041c7981 */ /* 0x000564000c1e1100 */
.L_x_45:
[----:B------:R-:W-:Y:S05]  /*3850*/  BSYNC B1 ;  /* 0x0000000000017941 */ /* 0x000fea0003800000 */
.L_x_44:
[----:B-----5:R-:W-:Y:S01]  /*3860*/  LOP3.LUT R28, R28, 0xff, RZ, 0xc0, !PT ;  /* 0x000000ff1c1c7812 */ /* 0x020fe200078ec0ff */
[----:B------:R-:W-:Y:S01]  /*3870*/  BSSY B1, `(.L_x_46) ;  /* 0x0000013000017945 */ /* 0x000fe20003800000 */
[----:B-1----:R-:W-:Y:S02]  /*3880*/  IADD3 R29, P2, R24, 0x8, RZ ;  /* 0x00000008181d7810 */ /* 0x002fe40007f5e0ff */
[----:B------:R-:W-:-:S03]  /*3890*/  F2FP.F16.E5M2.UNPACK_B R28, R28 ;  /* 0x0000001cff1c723e */ /* 0x000fc600020004ff */
[----:B------:R-:W-:Y:S01]  /*38a0*/  IMAD.X R24, RZ, RZ, R25, P2 ;  /* 0x000000ffff187224 */ /* 0x000fe200010e0619 */
[----:B------:R-:W-:Y:S01]  /*38b0*/  ISETP.GE.AND P2, PT, R31, 0x9, PT ;  /* 0x000000091f00780c */ /* 0x000fe20003f46270 */
[----:B------:R-:W-:Y:S02]  /*38c0*/  HADD2.F32 R28, -RZ, R28.H0_H0 ;  /* 0x2000001cff1c7230 */ /* 0x000fe40000004100 */
[----:B------:R-:W-:Y:S01]  /*38d0*/  IMAD R24, R24, UR6, RZ ;  /* 0x0000000618187c24 */ /* 0x000fe2000f8e02ff */
[----:B------:R-:W-:Y:S01]  /*38e0*/  ISETP.LT.OR P5, PT, R6, 0x1, !P2 ;  /* 0x000000010600780c */ /* 0x000fe200057a1670 */
[----:B------:R-:W-:-:S04]  /*38f0*/  IMAD.WIDE.U32 R26, R29, UR6, R26 ;  /* 0x000000061d1a7c25 */ /* 0x000fc8000f8e001a */
[----:B------:R-:W-:Y:S01]  /*3900*/  FMUL R25, R28, R15 ;  /* 0x0000000f1c197220 */ /* 0x000fe20000400000 */
[----:B------:R-:W-:-:S03]  /*3910*/  IMAD R29, R29, UR7, R24 ;  /* 0x000000071d1d7c24 */ /* 0x000fc6000f8e0218 */
[----:B------:R-:W-:Y:S01]  /*3920*/  FFMA R25, R148, R11, R25 ;  /* 0x0000000b94197223 */ /* 0x000fe20000000019 */
[----:B------:R-:W-:Y:S02]  /*3930*/  IADD3 R24, P6, R26, UR8, RZ ;  /* 0x000000081a187c10 */ /* 0x000fe4000ffde0ff */
[----:B------:R-:W-:Y:S02]  /*3940*/  PRMT R26, RZ, 0x7610, R26 ;  /* 0x00007610ff1a7816 */ /* 0x000fe4000000001a */
[----:B------:R-:W-:Y:S02]  /*3950*/  F2FP.SATFINITE.E5M2.F32.PACK_AB_MERGE_C R31, RZ, R25, RZ ;  /* 0x00000019ff1f723e */ /* 0x000fe400048060ff */
[----:B------:R-:W-:-:S03]  /*3960*/  IADD3.X R25, R27, UR9, R29, P6, !PT ;  /* 0x000000091b197c10 */ /* 0x000fc6000b7fe41d */
[----:B------:R1:W-:Y:S01]  /*3970*/  @!P4 STG.E.U8 desc[UR18][R20.64+0x1], R31 ;  /* 0x0000011f1400c986 */ /* 0x0003e2000c101112 */
[----:B------:R-:W-:Y:S05]  /*3980*/  @P5 BRA `(.L_x_47) ;  /* 0x0000000000045947 */ /* 0x000fea0003800000 */
[----:B------:R3:W5:Y:S02]  /*3990*/  LDG.E.U8 R26, desc[UR18][R24.64] ;  /* 0x00000012181a7981 */ /* 0x000764000c1e1100 */
.L_x_47:
[----:B------:R-:W-:Y:S05]  /*39a0*/  BSYNC B1 ;  /* 0x0000000000017941 */ /* 0x000fea0003800000 */
.L_x_46:
        /* <DEDUP_REMOVED lines=12> */
.L_x_49:
[----:B------:R-:W-:Y:S05]  /*3a70*/  BSYNC B1 ;  /* 0x0000000000017941 */ /* 0x000fea0003800000 */
.L_x_48:
[----:B-----5:R-:W-:Y:S01]  /*3a80*/  LOP3.LUT R26, R26, 0xff, RZ, 0xc0, !PT ;  /* 0x000000ff1a1a7812 */ /* 0x020fe200078ec0ff */
[----:B------:R-:W-:Y:S01]  /*3a90*/  BSSY B1, `(.L_x_50) ;  /* 0x000000b000017945 */ /* 0x000fe20003800000 */
[----:B------:R-:W-:Y:S02]  /*3aa0*/  ISETP.LT.OR P5, PT, R6, 0x9, !P1 ;  /* 0x000000090600780c */ /* 0x000fe40004fa1670 */
[----:B------:R-:W-:-:S05]  /*3ab0*/  F2FP.F16.E5M2.UNPACK_B R26, R26 ;  /* 0x0000001aff1a723e */ /* 0x000fca00020004ff */
[----:B------:R-:W-:-:S05]  /*3ac0*/  HADD2.F32 R26, -RZ, R26.H0_H0 ;  /* 0x2000001aff1a7230 */ /* 0x000fca0000004100 */
[----:B----4-:R-:W-:Y:S01]  /*3ad0*/  FMUL R27, R26, R15 ;  /* 0x0000000f1a1b7220 */ /* 0x010fe20000400000 */
[----:B------:R-:W-:-:S03]  /*3ae0*/  PRMT R26, RZ, 0x7610, R26 ;  /* 0x00007610ff1a7816 */ /* 0x000fc6000000001a */
[----:B------:R-:W-:-:S05]  /*3af0*/  FFMA R27, R146, R11, R27 ;  /* 0x0000000b921b7223 */ /* 0x000fca000000001b */
[----:B------:R-:W-:-:S05]  /*3b00*/  F2FP.SATFINITE.E5M2.F32.PACK_AB_MERGE_C R27, RZ, R27, RZ ;  /* 0x0000001bff1b723e */ /* 0x000fca00048060ff */
[----:B------:R4:W-:Y:S01]  /*3b10*/  @!P4 STG.E.U8 desc[UR18][R18.64+0x1], R27 ;  /* 0x0000011b1200c986 */ /* 0x0009e2000c101112 */
[----:B------:R-:W-:Y:S05]  /*3b20*/  @P5 BRA `(.L_x_51) ;  /* 0x0000000000045947 */ /* 0x000fea0003800000 */
[----:B------:R0:W5:Y:S02]  /*3b30*/  LDG.E.U8 R26, desc[UR18][R4.64+0x8] ;  /* 0x00000812041a7981 */ /* 0x000164000c1e1100 */
.L_x_51:
[----:B------:R-:W-:Y:S05]  /*3b40*/  BSYNC B1 ;  /* 0x0000000000017941 */ /* 0x000fea0003800000 */
.L_x_50:
[----:B-----5:R-:W-:Y:S01]  /*3b50*/  LOP3.LUT R26, R26, 0xff, RZ, 0xc0, !PT ;  /* 0x000000ff1a1a7812 */ /* 0x020fe200078ec0ff */
[----:B------:R-:W-:Y:S01]  /*3b60*/  BSSY B1, `(.L_x_52) ;  /* 0x000000b000017945 */ /* 0x000fe20003800000 */
[----:B------:R-:W-:Y:S02]  /*3b70*/  ISETP.LT.OR P4, PT, R6, 0xa, !P1 ;  /* 0x0000000a0600780c */ /* 0x000fe40004f81670 */
[----:B------:R-:W-:-:S05]  /*3b80*/  F2FP.F16.E5M2.UNPACK_B R26, R26 ;  /* 0x0000001aff1a723e */ /* 0x000fca00020004ff */
[----:B------:R-:W-:-:S05]  /*3b90*/  HADD2.F32 R26, -RZ, R26.H0_H0 ;  /* 0x2000001aff1a7230 */ /* 0x000fca0000004100 */
[----:B------:R-:W-:-:S04]  /*3ba0*/  FMUL R26, R26, R15 ;  /* 0x0000000f1a1a7220 */ /* 0x000fc80000400000 */
[----:B------:R-:W-:-:S05]  /*3bb0*/  FFMA R26, R143, R11, R26 ;  /* 0x0000000b8f1a7223 */ /* 0x000fca000000001a */
[----:B----4-:R-:W-:Y:S02]  /*3bc0*/  F2FP.SATFINITE.E5M2.F32.PACK_AB_MERGE_C R27, RZ, R26, RZ ;  /* 0x0000001aff1b723e */ /* 0x010fe400048060ff */
[----:B------:R-:W-:-:S03]  /*3bd0*/  PRMT R26, RZ, 0x7610, R26 ;  /* 0x00007610ff1a7816 */ /* 0x000fc6000000001a */
[----:B------:R4:W-:Y:S01]  /*3be0*/  @!P5 STG.E.U8 desc[UR18][R20.64+0x8], R27 ;  /* 0x0000081b1400d986 */ /* 0x0009e2000c101112 */
[----:B------:R-:W-:Y:S05]  /*3bf0*/  @P4 BRA `(.L_x_53) ;  /* 0x0000000000044947 */ /* 0x000fea0003800000 */
[----:B------:R0:W5:Y:S02]  /*3c00*/  LDG.E.U8 R26, desc[UR18][R4.64+0x9] ;  /* 0x00000912041a7981 */ /* 0x000164000c1e1100 */
.L_x_53:
[----:B------:R-:W-:Y:S05]  /*3c10*/  BSYNC B1 ;  /* 0x0000000000017941 */ /* 0x000fea0003800000 */
.L_x_52:
        /* <DEDUP_REMOVED lines=12> */
.L_x_55:
[----:B------:R-:W-:Y:S05]  /*3ce0*/  BSYNC B1 ;  /* 0x0000000000017941 */ /* 0x000fea0003800000 */
.L_x_54:
        /* <DEDUP_REMOVED lines=12> */
.L_x_57:
[----:B------:R-:W-:Y:S05]  /*3db0*/  BSYNC B1 ;  /* 0x0000000000017941 */ /* 0x000fea0003800000 */
.L_x_56:
        /* <DEDUP_REMOVED lines=12> */
.L_x_59:
[----:B------:R-:W-:Y:S05]  /*3e80*/  BSYNC B1 ;  /* 0x0000000000017941 */ /* 0x000fea0003800000 */
.L_x_58:
        /* <DEDUP_REMOVED lines=12> */
.L_x_61:
[----:B------:R-:W-:Y:S05]  /*3f50*/  BSYNC B1 ;  /* 0x0000000000017941 */ /* 0x000fea0003800000 */
.L_x_60:
        /* <DEDUP_REMOVED lines=12> */
.L_x_63:
[----:B------:R-:W-:Y:S05]  /*4020*/  BSYNC B1 ;  /* 0x0000000000017941 */ /* 0x000fea0003800000 */
.L_x_62:
        /* <DEDUP_REMOVED lines=12> */
.L_x_65:
[----:B------:R-:W-:Y:S05]  /*40f0*/  BSYNC B1 ;  /* 0x0000000000017941 */ /* 0x000fea0003800000 */
.L_x_64:
        /* <DEDUP_REMOVED lines=12> */
.L_x_67:
[----:B------:R-:W-:Y:S05]  /*41c0*/  BSYNC B1 ;  /* 0x0000000000017941 */ /* 0x000fea0003800000 */
.L_x_66:
        /* <DEDUP_REMOVED lines=12> */
.L_x_69:
[----:B------:R-:W-:Y:S05]  /*4290*/  BSYNC B1 ;  /* 0x0000000000017941 */ /* 0x000fea0003800000 */
.L_x_68:
        /* <DEDUP_REMOVED lines=12> */
.L_x_71:
[----:B------:R-:W-:Y:S05]  /*4360*/  BSYNC B1 ;  /* 0x0000000000017941 */ /* 0x000fea0003800000 */
.L_x_70:
        /* <DEDUP_REMOVED lines=12> */
.L_x_73:
[----:B------:R-:W-:Y:S05]  /*4430*/  BSYNC B1 ;  /* 0x0000000000017941 */ /* 0x000fea0003800000 */
.L_x_72:
        /* <DEDUP_REMOVED lines=12> */
.L_x_75:
[----:B------:R-:W-:Y:S05]  /*4500*/  BSYNC B1 ;  /* 0x0000000000017941 */ /* 0x000fea0003800000 */
.L_x_74:
        /* <DEDUP_REMOVED lines=12> */
.L_x_77:
[----:B------:R-:W-:Y:S05]  /*45d0*/  BSYNC B1 ;  /* 0x0000000000017941 */ /* 0x000fea0003800000 */
.L_x_76:
        /* <DEDUP_REMOVED lines=12> */
.L_x_79:
[----:B------:R-:W-:Y:S05]  /*46a0*/  BSYNC B1 ;  /* 0x0000000000017941 */ /* 0x000fea0003800000 */
.L_x_78:
        /* <DEDUP_REMOVED lines=12> */
.L_x_81:
[----:B------:R-:W-:Y:S05]  /*4770*/  BSYNC B1 ;  /* 0x0000000000017941 */ /* 0x000fea0003800000 */
.L_x_80:
        /* <DEDUP_REMOVED lines=12> */
.L_x_83:
[----:B------:R-:W-:Y:S05]  /*4840*/  BSYNC B1 ;  /* 0x0000000000017941 */ /* 0x000fea0003800000 */
.L_x_82:
        /* <DEDUP_REMOVED lines=12> */
.L_x_85:
[----:B------:R-:W-:Y:S05]  /*4910*/  BSYNC B1 ;  /* 0x0000000000017941 */ /* 0x000fea0003800000 */
.L_x_84:
        /* <DEDUP_REMOVED lines=12> */
.L_x_87:
[----:B------:R-:W-:Y:S05]  /*49e0*/  BSYNC B1 ;  /* 0x0000000000017941 */ /* 0x000fea0003800000 */
.L_x_86:
        /* <DEDUP_REMOVED lines=12> */
.L_x_89:
[----:B------:R-:W-:Y:S05]  /*4ab0*/  BSYNC B1 ;  /* 0x0000000000017941 */ /* 0x000fea0003800000 */
.L_x_88:
        /* <DEDUP_REMOVED lines=12> */
.L_x_91:
[----:B------:R-:W-:Y:S05]  /*4b80*/  BSYNC B1 ;  /* 0x0000000000017941 */ /* 0x000fea0003800000 */
.L_x_90:
        /* <DEDUP_REMOVED lines=12> */
.L_x_93:
[----:B------:R-:W-:Y:S05]  /*4c50*/  BSYNC B1 ;  /* 0x0000000000017941 */ /* 0x000fea0003800000 */
.L_x_92:
        /* <DEDUP_REMOVED lines=12> */
.L_x_95:
[----:B------:R-:W-:Y:S05]  /*4d20*/  BSYNC B1 ;  /* 0x0000000000017941 */ /* 0x000fea0003800000 */
.L_x_94:
        /* <DEDUP_REMOVED lines=12> */
.L_x_97:
[----:B------:R-:W-:Y:S05]  /*4df0*/  BSYNC B1 ;  /* 0x0000000000017941 */ /* 0x000fea0003800000 */
.L_x_96:
        /* <DEDUP_REMOVED lines=12> */
.L_x_99:
[----:B------:R-:W-:Y:S05]  /*4ec0*/  BSYNC B1 ;  /* 0x0000000000017941 */ /* 0x000fea0003800000 */
.L_x_98:
        /* <DEDUP_REMOVED lines=12> */
.L_x_101:
[----:B------:R-:W-:Y:S05]  /*4f90*/  BSYNC B1 ;  /* 0x0000000000017941 */ /* 0x000fea0003800000 */
.L_x_100:
        /* <DEDUP_REMOVED lines=12> */
.L_x_103:
[----:B------:R-:W-:Y:S05]  /*5060*/  BSYNC B1 ;  /* 0x0000000000017941 */ /* 0x000fea0003800000 */
.L_x_102:
        /* <DEDUP_REMOVED lines=12> */
.L_x_105:
[----:B------:R-:W-:Y:S05]  /*5130*/  BSYNC B1 ;  /* 0x0000000000017941 */ /* 0x000fea0003800000 */
.L_x_104:
        /* <DEDUP_REMOVED lines=12> */
.L_x_107:
[----:B------:R-:W-:Y:S05]  /*5200*/  BSYNC B1 ;  /* 0x0000000000017941 */ /* 0x000fea0003800000 */
.L_x_106:
        /* <DEDUP_REMOVED lines=12> */
.L_x_109:
[----:B------:R-:W-:Y:S05]  /*52d0*/  BSYNC B1 ;  /* 0x0000000000017941 */ /* 0x000fea0003800000 */
.L_x_108:
        /* <DEDUP_REMOVED lines=12> */
.L_x_111:
[----:B------:R-:W-:Y:S05]  /*53a0*/  BSYNC B1 ;  /* 0x0000000000017941 */ /* 0x000fea0003800000 */
.L_x_110:
        /* <DEDUP_REMOVED lines=12> */
.L_x_113:
[----:B------:R-:W-:Y:S05]  /*5470*/  BSYNC B1 ;  /* 0x0000000000017941 */ /* 0x000fea0003800000 */
.L_x_112:
        /* <DEDUP_REMOVED lines=12> */
.L_x_115:
[----:B------:R-:W-:Y:S05]  /*5540*/  BSYNC B1 ;  /* 0x0000000000017941 */ /* 0x000fea0003800000 */
.L_x_114:
        /* <DEDUP_REMOVED lines=12> */
.L_x_117:
[----:B------:R-:W-:Y:S05]  /*5610*/  BSYNC B1 ;  /* 0x0000000000017941 */ /* 0x000fea0003800000 */
.L_x_116:
        /* <DEDUP_REMOVED lines=12> */
.L_x_119:
[----:B------:R-:W-:Y:S05]  /*56e0*/  BSYNC B1 ;  /* 0x0000000000017941 */ /* 0x000fea0003800000 */
.L_x_118:
        /* <DEDUP_REMOVED lines=12> */
.L_x_121:
[----:B------:R-:W-:Y:S05]  /*57b0*/  BSYNC B1 ;  /* 0x0000000000017941 */ /* 0x000fea0003800000 */
.L_x_120:
        /* <DEDUP_REMOVED lines=12> */
.L_x_123:
[----:B------:R-:W-:Y:S05]  /*5880*/  BSYNC B1 ;  /* 0x0000000000017941 */ /* 0x000fea0003800000 */
.L_x_122:
        /* <DEDUP_REMOVED lines=12> */
.L_x_125:
[----:B------:R-:W-:Y:S05]  /*5950*/  BSYNC B1 ;  /* 0x0000000000017941 */ /* 0x000fea0003800000 */
.L_x_124:
        /* <DEDUP_REMOVED lines=12> */
.L_x_127:
[----:B------:R-:W-:Y:S05]  /*5a20*/  BSYNC B1 ;  /* 0x0000000000017941 */ /* 0x000fea0003800000 */
.L_x_126:
        /* <DEDUP_REMOVED lines=12> */
.L_x_129:
[----:B------:R-:W-:Y:S05]  /*5af0*/  BSYNC B1 ;  /* 0x0000000000017941 */ /* 0x000fea0003800000 */
.L_x_128:
        /* <DEDUP_REMOVED lines=12> */
.L_x_131:
[----:B------:R-:W-:Y:S05]  /*5bc0*/  BSYNC B1 ;  /* 0x0000000000017941 */ /* 0x000fea0003800000 */
.L_x_130:
        /* <DEDUP_REMOVED lines=12> */
.L_x_133:
[----:B------:R-:W-:Y:S05]  /*5c90*/  BSYNC B1 ;  /* 0x0000000000017941 */ /* 0x000fea0003800000 */
.L_x_132:
        /* <DEDUP_REMOVED lines=12> */
.L_x_135:
[----:B------:R-:W-:Y:S05]  /*5d60*/  BSYNC B1 ;  /* 0x0000000000017941 */ /* 0x000fea0003800000 */
.L_x_134:
        /* <DEDUP_REMOVED lines=12> */
.L_x_137:
[----:B------:R-:W-:Y:S05]  /*5e30*/  BSYNC B1 ;  /* 0x0000000000017941 */ /* 0x000fea0003800000 */
.L_x_136:
        /* <DEDUP_REMOVED lines=12> */
.L_x_139:
[----:B------:R-:W-:Y:S05]  /*5f00*/  BSYNC B1 ;  /* 0x0000000000017941 */ /* 0x000fea0003800000 */
.L_x_138:
        /* <DEDUP_REMOVED lines=12> */
.L_x_141:
[----:B------:R-:W-:Y:S05]  /*5fd0*/  BSYNC B1 ;  /* 0x0000000000017941 */ /* 0x000fea0003800000 */
.L_x_140:
        /* <DEDUP_REMOVED lines=12> */
.L_x_143:
[----:B------:R-:W-:Y:S05]  /*60a0*/  BSYNC B1 ;  /* 0x0000000000017941 */ /* 0x000fea0003800000 */
.L_x_142:
        /* <DEDUP_REMOVED lines=12> */
.L_x_145:
[----:B------:R-:W-:Y:S05]  /*6170*/  BSYNC B1 ;  /* 0x0000000000017941 */ /* 0x000fea0003800000 */
.L_x_144:
        /* <DEDUP_REMOVED lines=12> */
.L_x_147:
[----:B------:R-:W-:Y:S05]  /*6240*/  BSYNC B1 ;  /* 0x0000000000017941 */ /* 0x000fea0003800000 */
.L_x_146:
        /* <DEDUP_REMOVED lines=12> */
.L_x_149:
[----:B------:R-:W-:Y:S05]  /*6310*/  BSYNC B1 ;  /* 0x0000000000017941 */ /* 0x000fea0003800000 */
.L_x_148:
        /* <DEDUP_REMOVED lines=12> */
.L_x_151:
[----:B------:R-:W-:Y:S05]  /*63e0*/  BSYNC B1 ;  /* 0x0000000000017941 */ /* 0x000fea0003800000 */
.L_x_150:
        /* <DEDUP_REMOVED lines=12> */
.L_x_153:
[----:B------:R-:W-:Y:S05]  /*64b0*/  BSYNC B1 ;  /* 0x0000000000017941 */ /* 0x000fea0003800000 */
.L_x_152:
        /* <DEDUP_REMOVED lines=12> */
.L_x_155:
[----:B------:R-:W-:Y:S05]  /*6580*/  BSYNC B1 ;  /* 0x0000000000017941 */ /* 0x000fea0003800000 */
.L_x_154:
        /* <DEDUP_REMOVED lines=12> */
.L_x_157:
[----:B------:R-:W-:Y:S05]  /*6650*/  BSYNC B1 ;  /* 0x0000000000017941 */ /* 0x000fea0003800000 */
.L_x_156:
        /* <DEDUP_REMOVED lines=12> */
.L_x_159:
[----:B------:R-:W-:Y:S05]  /*6720*/  BSYNC B1 ;  /* 0x0000000000017941 */ /* 0x000fea0003800000 */
.L_x_158:
        /* <DEDUP_REMOVED lines=12> */
.L_x_161:
[----:B------:R-:W-:Y:S05]  /*67f0*/  BSYNC B1 ;  /* 0x0000000000017941 */ /* 0x000fea0003800000 */
.L_x_160:
        /* <DEDUP_REMOVED lines=12> */
.L_x_163:
[----:B------:R-:W-:Y:S05]  /*68c0*/  BSYNC B1 ;  /* 0x0000000000017941 */ /* 0x000fea0003800000 */
.L_x_162:
[----:B-----5:R-:W-:Y:S01]  /*68d0*/  LOP3.LUT R26, R26, 0xff, RZ, 0xc0, !PT ;  /* 0x000000ff1a1a7812 */ /* 0x020fe200078ec0ff */
[----:B------:R-:W-:Y:S01]  /*68e0*/  BSSY B1, `(.L_x_164) ;  /* 0x000000b000017945 */ /* 0x000fe20003800000 */
[----:B------:R-:W-:Y:S02]  /*68f0*/  ISETP.LT.OR P1, PT, R6, 0x7a, !P1 ;  /* 0x0000007a0600780c */ /* 0x000fe40004f21670 */
[----:B------:R-:W-:-:S05]  /*6900*/  F2FP.F16.E5M2.UNPACK_B R26, R26 ;  /* 0x0000001aff1a723e */ /* 0x000fca00020004ff */
[----:B------:R-:W-:-:S05]  /*6910*/  HADD2.F32 R26, -RZ, R26.H0_H0 ;  /* 0x2000001aff1a7230 */ /* 0x000fca0000004100 */
[----:B------:R-:W-:-:S04]  /*6920*/  FMUL R26, R26, R15 ;  /* 0x0000000f1a1a7220 */ /* 0x000fc80000400000 */
[----:B------:R-:W-:Y:S01]  /*6930*/  FFMA R26, R17, R11, R26 ;  /* 0x0000000b111a7223 */ /* 0x000fe2000000001a */
[----:B------:R-:W-:-:S04]  /*6940*/  PRMT R17, RZ, 0x7610, R17 ;  /* 0x00007610ff117816 */ /* 0x000fc80000000011 */
[----:B----4-:R-:W-:-:S05]  /*6950*/  F2FP.SATFINITE.E5M2.F32.PACK_AB_MERGE_C R27, RZ, R26, RZ ;  /* 0x0000001aff1b723e */ /* 0x010fca00048060ff */
[----:B------:R4:W-:Y:S01]  /*6960*/  @!P5 STG.E.U8 desc[UR18][R20.64+0x78], R27 ;  /* 0x0000781b1400d986 */ /* 0x0009e2000c101112 */
[----:B------:R-:W-:Y:S05]  /*6970*/  @P1 BRA `(.L_x_165) ;  /* 0x0000000000041947 */ /* 0x000fea0003800000 */
[----:B------:R0:W5:Y:S02]  /*6980*/  LDG.E.U8 R17, desc[UR18][R4.64+0x79] ;  /* 0x0000791204117981 */ /* 0x000164000c1e1100 */
.L_x_165:
[----:B------:R-:W-:Y:S05]  /*6990*/  BSYNC B1 ;  /* 0x0000000000017941 */ /* 0x000fea0003800000 */
.L_x_164:
[----:B-----5:R-:W-:Y:S01]  /*69a0*/  LOP3.LUT R17, R17, 0xff, RZ, 0xc0, !PT ;  /* 0x000000ff11117812 */ /* 0x020fe200078ec0ff */
[----:B------:R-:W-:Y:S01]  /*69b0*/  BSSY B1, `(.L_x_166) ;  /* 0x000000b000017945 */ /* 0x000fe20003800000 */
[----:B------:R-:W-:Y:S02]  /*69c0*/  ISETP.LT.OR P4, PT, R6, 0x79, !P2 ;  /* 0x000000790600780c */ /* 0x000fe40005781670 */
[----:B------:R-:W-:-:S05]  /*69d0*/  F2FP.F16.E5M2.UNPACK_B R17, R17 ;  /* 0x00000011ff11723e */ /* 0x000fca00020004ff */
[----:B0-2---:R-:W-:-:S05]  /*69e0*/  HADD2.F32 R4, -RZ, R17.H0_H0 ;  /* 0x20000011ff047230 */ /* 0x005fca0000004100 */
[----:B------:R-:W-:Y:S01]  /*69f0*/  FMUL R5, R4, R15 ;  /* 0x0000000f04057220 */ /* 0x000fe20000400000 */
[----:B------:R-:W-:-:S03]  /*6a00*/  PRMT R4, RZ, 0x7610, R4 ;  /* 0x00007610ff047816 */ /* 0x000fc60000000004 */
[----:B------:R-:W-:-:S05]  /*6a10*/  FFMA R5, R22, R11, R5 ;  /* 0x0000000b16057223 */ /* 0x000fca0000000005 */
[----:B------:R-:W-:-:S05]  /*6a20*/  F2FP.SATFINITE.E5M2.F32.PACK_AB_MERGE_C R5, RZ, R5, RZ ;  /* 0x00000005ff05723e */ /* 0x000fca00048060ff */
[----:B------:R0:W-:Y:S01]  /*6a30*/  @!P1 STG.E.U8 desc[UR18][R20.64+0x79], R5 ;  /* 0x0000790514009986 */ /* 0x0001e2000c101112 */
[----:B------:R-:W-:Y:S05]  /*6a40*/  @P4 BRA `(.L_x_167) ;  /* 0x0000000000044947 */ /* 0x000fea0003800000 */
[----:B------:R2:W5:Y:S02]  /*6a50*/  LDG.E.U8 R4, desc[UR18][R24.64+0x78] ;  /* 0x0000781218047981 */ /* 0x000564000c1e1100 */
.L_x_167:
[----:B------:R-:W-:Y:S05]  /*6a60*/  BSYNC B1 ;  /* 0x0000000000017941 */ /* 0x000fea0003800000 */
.L_x_166:
[----:B-----5:R-:W-:Y:S01]  /*6a70*/  LOP3.LUT R4, R4, 0xff, RZ, 0xc0, !PT ;  /* 0x000000ff04047812 */ /* 0x020fe200078ec0ff */
[----:B------:R-:W-:Y:S01]  /*6a80*/  BSSY B1, `(.L_x_168) ;  /* 0x000000b000017945 */ /* 0x000fe20003800000 */
[----:B------:R-:W-:Y:S02]  /*6a90*/  ISETP.LT.OR P2, PT, R6, 0x7a, !P2 ;  /* 0x0000007a0600780c */ /* 0x000fe40005741670 */
[----:B------:R-:W-:-:S05]  /*6aa0*/  F2FP.F16.E5M2.UNPACK_B R4, R4 ;  /* 0x00000004ff04723e */ /* 0x000fca00020004ff */
[----:B------:R-:W-:-:S05]  /*6ab0*/  HADD2.F32 R4, -RZ, R4.H0_H0 ;  /* 0x20000004ff047230 */ /* 0x000fca0000004100 */
[----:B------:R-:W-:-:S04]  /*6ac0*/  FMUL R4, R4, R15 ;  /* 0x0000000f04047220 */ /* 0x000fc80000400000 */
[----:B------:R-:W-:-:S05]  /*6ad0*/  FFMA R4, R23, R11, R4 ;  /* 0x0000000b17047223 */ /* 0x000fca0000000004 */
[----:B0-----:R-:W-:Y:S02]  /*6ae0*/  F2FP.SATFINITE.E5M2.F32.PACK_AB_MERGE_C R5, RZ, R4, RZ ;  /* 0x00000004ff05723e */ /* 0x001fe400048060ff */
[----:B------:R-:W-:-:S03]  /*6af0*/  PRMT R4, RZ, 0x7610, R4 ;  /* 0x00007610ff047816 */ /* 0x000fc60000000004 */
[----:B------:R0:W-:Y:S01]  /*6b00*/  @!P4 STG.E.U8 desc[UR18][R18.64+0x78], R5 ;  /* 0x000078051200c986 */ /* 0x0001e2000c101112 */
[----:B------:R-:W-:Y:S05]  /*6b10*/  @P2 BRA `(.L_x_169) ;  /* 0x0000000000042947 */ /* 0x000fea0003800000 */
[----:B------:R0:W5:Y:S02]  /*6b20*/  LDG.E.U8 R4, desc[UR18][R24.64+0x79] ;  /* 0x0000791218047981 */ /* 0x000164000c1e1100 */
.L_x_169:
[----:B------:R-:W-:Y:S05]  /*6b30*/  BSYNC B1 ;  /* 0x0000000000017941 */ /* 0x000fea0003800000 */
.L_x_168:
[----:B------:R-:W-:Y:S05]  /*6b40*/  @P2 BRA `(.L_x_170) ;  /* 0x0000001000282947 */ /* 0x000fea0003800000 */
[----:B-----5:R-:W-:-:S04]  /*6b50*/  LOP3.LUT R4, R4, 0xff, RZ, 0xc0, !PT ;  /* 0x000000ff04047812 */ /* 0x020fc800078ec0ff */
[----:B------:R-:W-:-:S05]  /*6b60*/  F2FP.F16.E5M2.UNPACK_B R4, R4 ;  /* 0x00000004ff04723e */ /* 0x000fca00020004ff */
[----:B------:R-:W-:-:S05]  /*6b70*/  HADD2.F32 R4, -RZ, R4.H0_H0 ;  /* 0x20000004ff047230 */ /* 0x000fca0000004100 */
[----:B0-----:R-:W-:-:S04]  /*6b80*/  FMUL R5, R4, R15 ;  /* 0x0000000f04057220 */ /* 0x001fc80000400000 */
[----:B------:R-:W-:-:S05]  /*6b90*/  FFMA R5, R88, R11, R5 ;  /* 0x0000000b58057223 */ /* 0x000fca0000000005 */
[----:B------:R-:W-:-:S05]  /*6ba0*/  F2FP.SATFINITE.E5M2.F32.PACK_AB_MERGE_C R5, RZ, R5, RZ ;  /* 0x00000005ff05723e */ /* 0x000fca00048060ff */
[----:B------:R0:W-:Y:S01]  /*6bb0*/  STG.E.U8 desc[UR18][R18.64+0x79], R5 ;  /* 0x0000790512007986 */ /* 0x0001e2000c101112 */
[----:B------:R-:W-:Y:S05]  /*6bc0*/  BRA `(.L_x_170) ;  /* 0x0000001000087947 */ /* 0x000fea0003800000 */
.L_x_41:
[----:B------:R-:W-:Y:S01]  /*6bd0*/  ISETP.GE.AND P2, PT, R31, 0x1, PT ;  /* 0x000000011f00780c */ /* 0x000fe20003f46270 */
[-C--:B------:R-:W-:Y:S01]  /*6be0*/  FMUL R147, R147, R11.reuse ;  /* 0x0000000b93937220 */ /* 0x080fe20000400000 */
[-C--:B------:R-:W-:Y:S01]  /*6bf0*/  FMUL R148, R148, R11.reuse ;  /* 0x0000000b94947220 */ /* 0x080fe20000400000 */
[----:B------:R-:W-:Y:S01]  /*6c00*/  ISETP.GE.AND P1, PT, R31, 0x9, PT ;  /* 0x000000091f00780c */ /* 0x000fe20003f26270 */
[-C--:B------:R-:W-:Y:S01]  /*6c10*/  FMUL R146, R146, R11.reuse ;  /* 0x0000000b92927220 */ /* 0x080fe20000400000 */
[C---:B------:R-:W-:Y:S01]  /*6c20*/  ISETP.LT.OR P5, PT, R6.reuse, 0x1, !P2 ;  /* 0x000000010600780c */ /* 0x040fe200057a1670 */
[-C--:B------:R-:W-:Y:S01]  /*6c30*/  FMUL R145, R145, R11.reuse ;  /* 0x0000000b91917220 */ /* 0x080fe20000400000 */
[----:B------:R-:W-:Y:S01]  /*6c40*/  ISETP.LT.OR P4, PT, R6, 0x2, !P2 ;  /* 0x000000020600780c */ /* 0x000fe20005781670 */
[----:B------:R-:W-:Y:S01]  /*6c50*/  FMUL R143, R143, R11 ;  /* 0x0000000b8f8f7220 */ /* 0x000fe20000400000 */
[----:B------:R-:W-:Y:S01]  /*6c60*/  F2FP.SATFINITE.E5M2.F32.PACK_AB_MERGE_C R147, RZ, R147, RZ ;  /* 0x00000093ff93723e */ /* 0x000fe200048060ff */
[-C--:B------:R-:W-:Y:S01]  /*6c70*/  FMUL R144, R144, R11.reuse ;  /* 0x0000000b90907220 */ /* 0x080fe20000400000 */
[----:B------:R-:W-:Y:S01]  /*6c80*/  F2FP.SATFINITE.E5M2.F32.PACK_AB_MERGE_C R5, RZ, R148, RZ ;  /* 0x00000094ff05723e */ /* 0x000fe200048060ff */
[-C--:B------:R-:W-:Y:S01]  /*6c90*/  FMUL R141, R141, R11.reuse ;  /* 0x0000000b8d8d7220 */ /* 0x080fe20000400000 */
[----:B------:R-:W-:Y:S01]  /*6ca0*/  ISETP.LT.OR P6, PT, R6, 0x9, !P2 ;  /* 0x000000090600780c */ /* 0x000fe200057c1670 */
[-C--:B------:R-:W-:Y:S01]  /*6cb0*/  FMUL R142, R142, R11.reuse ;  /* 0x0000000b8e8e7220 */ /* 0x080fe20000400000 */
[----:B------:R-:W-:Y:S01]  /*6cc0*/  F2FP.SATFINITE.E5M2.F32.PACK_AB_MERGE_C R25, RZ, R146, RZ ;  /* 0x00000092ff19723e */ /* 0x000fe200048060ff */
[----:B------:R-:W-:Y:S01]  /*6cd0*/  FMUL R140, R140, R11 ;  /* 0x0000000b8c8c7220 */ /* 0x000fe20000400000 */
[----:B------:R-:W-:Y:S01]  /*6ce0*/  F2FP.SATFINITE.E5M2.F32.PACK_AB_MERGE_C R145, RZ, R145, RZ ;  /* 0x00000091ff91723e */ /* 0x000fe200048060ff */
[----:B------:R-:W-:Y:S01]  /*6cf0*/  @!P5 STG.E.U8 desc[UR18][R20.64], R147 ;  /* 0x000000931400d986 */ /* 0x000fe2000c101112 */
[C---:B------:R-:W-:Y:S01]  /*6d00*/  ISETP.LT.OR P5, PT, R6.reuse, 0x2, !P1 ;  /* 0x000000020600780c */ /* 0x040fe20004fa1670 */
[----:B------:R-:W-:Y:S01]  /*6d10*/  FMUL R139, R139, R11 ;  /* 0x0000000b8b8b7220 */ /* 0x000fe20000400000 */
[----:B------:R-:W-:Y:S01]  /*6d20*/  F2FP.SATFINITE.E5M2.F32.PACK_AB_MERGE_C R143, RZ, R143, RZ ;  /* 0x0000008fff8f723e */ /* 0x000fe200048060ff */
[----:B------:R0:W-:Y:S01]  /*6d30*/  @!P4 STG.E.U8 desc[UR18][R20.64+0x1], R5 ;  /* 0x000001051400c986 */ /* 0x0001e2000c101112 */
[----:B------:R-:W-:Y:S01]  /*6d40*/  ISETP.LT.OR P4, PT, R6, 0x1, !P1 ;  /* 0x000000010600780c */ /* 0x000fe20004f81670 */
[----:B------:R-:W-:Y:S01]  /*6d50*/  FMUL R137, R137, R11 ;  /* 0x0000000b89897220 */ /* 0x000fe20000400000 */
[----:B------:R-:W-:Y:S01]  /*6d60*/  F2FP.SATFINITE.E5M2.F32.PACK_AB_MERGE_C R141, RZ, R141, RZ ;  /* 0x0000008dff8d723e */ /* 0x000fe200048060ff */
[-C--:B------:R-:W-:Y:S01]  /*6d70*/  FMUL R138, R138, R11.reuse ;  /* 0x0000000b8a8a7220 */ /* 0x080fe20000400000 */
[----:B------:R-:W-:Y:S01]  /*6d80*/  F2FP.SATFINITE.E5M2.F32.PACK_AB_MERGE_C R27, RZ, R142, RZ ;  /* 0x0000008eff1b723e */ /* 0x000fe200048060ff */
[----:B------:R-:W-:Y:S01]  /*6d90*/  FMUL R135, R135, R11 ;  /* 0x0000000b87877220 */ /* 0x000fe20000400000 */
[----:B------:R-:W-:Y:S01]  /*6da0*/  F2FP.SATFINITE.E5M2.F32.PACK_AB_MERGE_C R139, RZ, R139, RZ ;  /* 0x0000008bff8b723e */ /* 0x000fe200048060ff */
[----:B------:R-:W-:Y:S01]  /*6db0*/  FMUL R136, R136, R11 ;  /* 0x0000000b88887220 */ /* 0x000fe20000400000 */
[----:B------:R-:W-:Y:S01]  /*6dc0*/  F2FP.SATFINITE.E5M2.F32.PACK_AB_MERGE_C R137, RZ, R137, RZ ;  /* 0x00000089ff89723e */ /* 0x000fe200048060ff */
[----:B------:R1:W-:Y:S01]  /*6dd0*/  @!P5 STG.E.U8 desc[UR18][R18.64+0x1], R25 ;  /* 0x000001191200d986 */ /* 0x0003e2000c101112 */
[----:B------:R-:W-:Y:S01]  /*6de0*/  ISETP.LT.OR P5, PT, R6, 0xa, !P2 ;  /* 0x0000000a0600780c */ /* 0x000fe200057a1670 */
[-C--:B------:R-:W-:Y:S01]  /*6df0*/  FMUL R134, R134, R11.reuse ;  /* 0x0000000b86867220 */ /* 0x080fe20000400000 */
[----:B0-----:R-:W-:Y:S01]  /*6e00*/  F2FP.SATFINITE.E5M2.F32.PACK_AB_MERGE_C R5, RZ, R144, RZ ;  /* 0x00000090ff05723e */ /* 0x001fe200048060ff */
[----:B------:R-:W-:Y:S01]  /*6e10*/  @!P4 STG.E.U8 desc[UR18][R18.64], R145 ;  /* 0x000000911200c986 */ /* 0x000fe2000c101112 */
[C---:B------:R-:W-:Y:S01]  /*6e20*/  ISETP.LT.OR P4, PT, R6.reuse, 0x9, !P1 ;  /* 0x000000090600780c */ /* 0x040fe20004f81670 */
[----:B------:R-:W-:Y:S01]  /*6e30*/  FMUL R133, R133, R11 ;  /* 0x0000000b85857220 */ /* 0x000fe20000400000 */
[----:B------:R-:W-:Y:S01]  /*6e40*/  F2FP.SATFINITE.E5M2.F32.PACK_AB_MERGE_C R135, RZ, R135, RZ ;  /* 0x00000087ff87723e */ /* 0x000fe200048060ff */
[----:B------:R-:W-:Y:S01]  /*6e50*/  @!P6 STG.E.U8 desc[UR18][R20.64+0x8], R143 ;  /* 0x0000088f1400e986 */ /* 0x000fe2000c101112 */
[----:B------:R-:W-:Y:S01]  /*6e60*/  ISETP.LT.OR P6, PT, R6, 0xa, !P1 ;  /* 0x0000000a0600780c */ /* 0x000fe20004fc1670 */
[----:B------:R-:W-:Y:S01]  /*6e70*/  FMUL R131, R131, R11 ;  /* 0x0000000b83837220 */ /* 0x000fe20000400000 */
[----:B------:R-:W-:Y:S01]  /*6e80*/  F2FP.SATFINITE.E5M2.F32.PACK_AB_MERGE_C R133, RZ, R133, RZ ;  /* 0x00000085ff85723e */ /* 0x000fe200048060ff */
[-C--:B------:R-:W-:Y:S01]  /*6e90*/  FMUL R132, R132, R11.reuse ;  /* 0x0000000b84847220 */ /* 0x080fe20000400000 */
[----:B-1----:R-:W-:Y:S01]  /*6ea0*/  F2FP.SATFINITE.E5M2.F32.PACK_AB_MERGE_C R25, RZ, R140, RZ ;  /* 0x0000008cff19723e */ /* 0x002fe200048060ff */
[----:B------:R0:W-:Y:S01]  /*6eb0*/  @!P5 STG.E.U8 desc[UR18][R20.64+0x9], R5 ;  /* 0x000009051400d986 */ /* 0x0001e2000c101112 */
[C---:B------:R-:W-:Y:S01]  /*6ec0*/  ISETP.LT.OR P5, PT, R6.reuse, 0x12, !P2 ;  /* 0x000000120600780c */ /* 0x040fe200057a1670 */
[----:B------:R-:W-:Y:S01]  /*6ed0*/  FMUL R129, R129, R11 ;  /* 0x0000000b81817220 */ /* 0x000fe20000400000 */
[----:B------:R-:W-:Y:S01]  /*6ee0*/  F2FP.SATFINITE.E5M2.F32.PACK_AB_MERGE_C R131, RZ, R131, RZ ;  /* 0x00000083ff83723e */ /* 0x000fe200048060ff */
[----:B------:R-:W-:Y:S01]  /*6ef0*/  @!P4 STG.E.U8 desc[UR18][R18.64+0x8], R141 ;  /* 0x0000088d1200c986 */ /* 0x000fe2000c101112 */
[----:B------:R-:W-:Y:S01]  /*6f00*/  ISETP.LT.OR P4, PT, R6, 0x11, !P2 ;  /* 0x000000110600780c */ /* 0x000fe20005781670 */
[----:B------:R-:W-:Y:S01]  /*6f10*/  FMUL R130, R130, R11 ;  /* 0x0000000b82827220 */ /* 0x000fe20000400000 */
[----:B------:R-:W-:Y:S01]  /*6f20*/  F2FP.SATFINITE.E5M2.F32.PACK_AB_MERGE_C R129, RZ, R129, RZ ;  /* 0x00000081ff81723e */ /* 0x000fe200048060ff */
[----:B------:R1:W-:Y:S01]  /*6f30*/  @!P6 STG.E.U8 desc[UR18][R18.64+0x9], R27 ;  /* 0x0000091b1200e986 */ /* 0x0003e2000c101112 */
[----:B------:R-:W-:Y:S01]  /*6f40*/  ISETP.LT.OR P6, PT, R6, 0x11, !P1 ;  /* 0x000000110600780c */ /* 0x000fe20004fc1670 */
[-C--:B------:R-:W-:Y:S01]  /*6f50*/  FMUL R128, R128, R11.reuse ;  /* 0x0000000b80807220 */ /* 0x080fe20000400000 */
[-C--:B------:R-:W-:Y:S01]  /*6f60*/  FMUL R127, R127, R11.reuse ;  /* 0x0000000b7f7f7220 */ /* 0x080fe20000400000 */
[----:B0-----:R-:W-:Y:S01]  /*6f70*/  F2FP.SATFINITE.E5M2.F32.PACK_AB_MERGE_C R5, RZ, R138, RZ ;  /* 0x0000008aff05723e */ /* 0x001fe200048060ff */
[-C--:B------:R-:W-:Y:S01]  /*6f80*/  FMUL R125, R125, R11.reuse ;  /* 0x0000000b7d7d7220 */ /* 0x080fe20000400000 */
[----:B------:R0:W-:Y:S01]  /*6f90*/  @!P5 STG.E.U8 desc[UR18][R20.64+0x11], R25 ;  /* 0x000011191400d986 */ /* 0x0001e2000c101112 */
[----:B------:R-:W-:Y:S01]  /*6fa0*/  ISETP.LT.OR P5, PT, R6, 0x12, !P1 ;  /* 0x000000120600780c */ /* 0x000fe20004fa1670 */
[----:B------:R-:W-:Y:S01]  /*6fb0*/  FMUL R126, R126, R11 ;  /* 0x0000000b7e7e7220 */ /* 0x000fe20000400000 */
[----:B------:R-:W-:Y:S01]  /*6fc0*/  F2FP.SATFINITE.E5M2.F32.PACK_AB_MERGE_C R127, RZ, R127, RZ ;  /* 0x0000007fff7f723e */ /* 0x000fe200048060ff */
[----:B------:R-:W-:Y:S01]  /*6fd0*/  @!P4 STG.E.U8 desc[UR18][R20.64+0x10], R139 ;  /* 0x0000108b1400c986 */ /* 0x000fe2000c101112 */
[C---:B------:R-:W-:Y:S01]  /*6fe0*/  ISETP.LT.OR P4, PT, R6.reuse, 0x19, !P2 ;  /* 0x000000190600780c */ /* 0x040fe20005781670 */
[-C--:B------:R-:W-:Y:S01]  /*6ff0*/  FMUL R123, R123, R11.reuse ;  /* 0x0000000b7b7b7220 */ /* 0x080fe20000400000 */
[----:B-1----:R-:W-:Y:S01]  /*7000*/  F2FP.SATFINITE.E5M2.F32.PACK_AB_MERGE_C R27, RZ, R136, RZ ;  /* 0x00000088ff1b723e */ /* 0x002fe200048060ff */
[----:B------:R-:W-:Y:S01]  /*7010*/  @!P6 STG.E.U8 desc[UR18][R18.64+0x10], R137 ;  /* 0x000010891200e986 */ /* 0x000fe2000c101112 */
[----:B------:R-:W-:Y:S01]  /*7020*/  ISETP.LT.OR P6, PT, R6, 0x1a, !P2 ;  /* 0x0000001a0600780c */ /* 0x000fe200057c1670 */
[----:B------:R-:W-:Y:S01]  /*7030*/  FMUL R124, R124, R11 ;  /* 0x0000000b7c7c7220 */ /* 0x000fe20000400000 */
[----:B------:R-:W-:Y:S01]  /*7040*/  F2FP.SATFINITE.E5M2.F32.PACK_AB_MERGE_C R125, RZ, R125, RZ ;  /* 0x0000007dff7d723e */ /* 0x000fe200048060ff */
[-C--:B------:R-:W-:Y:S01]  /*7050*/  FMUL R122, R122, R11.reuse ;  /* 0x0000000b7a7a7220 */ /* 0x080fe20000400000 */
[----:B0-----:R-:W-:Y:S01]  /*7060*/  F2FP.SATFINITE.E5M2.F32.PACK_AB_MERGE_C R25, RZ, R134, RZ ;  /* 0x00000086ff19723e */ /* 0x001fe200048060ff */
[----:B------:R0:W-:Y:S01]  /*7070*/  @!P5 STG.E.U8 desc[UR18][R18.64+0x11], R5 ;  /* 0x000011051200d986 */ /* 0x0001e2000c101112 */
[C---:B------:R-:W-:Y:S01]  /*7080*/  ISETP.LT.OR P5, PT, R6.reuse, 0x1a, !P1 ;  /* 0x0000001a0600780c */ /* 0x040fe20004fa1670 */
        /* <DEDUP_REMOVED lines=11> */
[----:B0-----:R-:W-:Y:S01]  /*7140*/  F2FP.SATFINITE.E5M2.F32.PACK_AB_MERGE_C R5, RZ, R132, RZ ;  /* 0x00000084ff05723e */ /* 0x001fe200048060ff */
[----:B------:R0:W-:Y:S01]  /*7150*/  @!P5 STG.E.U8 desc[UR18][R18.64+0x19], R25 ;  /* 0x000019191200d986 */ /* 0x0001e2000c101112 */
[----:B------:R-:W-:Y:S01]  /*7160*/  ISETP.LT.OR P5, PT, R6, 0x22, !P2 ;  /* 0x000000220600780c */ /* 0x000fe200057a1670 */
[----:B------:R-:W-:Y:S01]  /*7170*/  FMUL R118, R118, R11 ;  /* 0x0000000b76767220 */ /* 0x000fe20000400000 */
[----:B------:R-:W-:Y:S01]  /*7180*/  F2FP.SATFINITE.E5M2.F32.PACK_AB_MERGE_C R117, RZ, R117, RZ ;  /* 0x00000075ff75723e */ /* 0x000fe200048060ff */
[----:B------:R-:W-:Y:S01]  /*7190*/  @!P4 STG.E.U8 desc[UR18][R18.64+0x18], R133 ;  /* 0x000018851200c986 */ /* 0x000fe2000c101112 */
[----:B------:R-:W-:Y:S01]  /*71a0*/  ISETP.LT.OR P4, PT, R6, 0x21, !P1 ;  /* 0x000000210600780c */ /* 0x000fe20004f81670 */
[-C--:B------:R-:W-:Y:S01]  /*71b0*/  FMUL R116, R116, R11.reuse ;  /* 0x0000000b74747220 */ /* 0x080fe20000400000 */
[----:B-1----:R-:W-:Y:S01]  /*71c0*/  F2FP.SATFINITE.E5M2.F32.PACK_AB_MERGE_C R27, RZ, R130, RZ ;  /* 0x00000082ff1b723e */ /* 0x002fe200048060ff */
[----:B------:R-:W-:Y:S01]  /*71d0*/  @!P6 STG.E.U8 desc[UR18][R20.64+0x20], R131 ;  /* 0x000020831400e986 */ /* 0x000fe2000c101112 */
[----:B------:R-:W-:Y:S01]  /*71e0*/  ISETP.LT.OR P6, PT, R6, 0x22, !P1 ;  /* 0x000000220600780c */ /* 0x000fe20004fc1670 */
[-C--:B------:R-:W-:Y:S01]  /*71f0*/  FMUL R115, R115, R11.reuse ;  /* 0x0000000b73737220 */ /* 0x080fe20000400000 */
[-C--:B------:R-:W-:Y:S01]  /*7200*/  FMUL R113, R113, R11.reuse ;  /* 0x0000000b71717220 */ /* 0x080fe20000400000 */
[----:B0-----:R-:W-:Y:S01]  /*7210*/  F2FP.SATFINITE.E5M2.F32.PACK_AB_MERGE_C R25, RZ, R128, RZ ;  /* 0x00000080ff19723e */ /* 0x001fe200048060ff */
[-C--:B------:R-:W-:Y:S01]  /*7220*/  FMUL R114, R114, R11.reuse ;  /* 0x0000000b72727220 */ /* 0x080fe20000400000 */
        /* <DEDUP_REMOVED lines=33> */
[C---:B------:R-:W-:Y:S01]  /*7440*/  ISETP.LT.OR P4, PT, R6.reuse, 0x31, !P1 ;  /* 0x000000310600780c */ /* 0x040fe20004f81670 */
[-C--:B------:R-:W-:Y:S01]  /*7450*/  FMUL R103, R103, R11.reuse ;  /* 0x0000000b67677220 */ /* 0x080fe20000400000 */
[-C--:B------:R-:W-:Y:S01]  /*7460*/  FMUL R101, R101, R11.reuse ;  /* 0x0000000b65657220 */ /* 0x080fe20000400000 */
        /* <DEDUP_REMOVED lines=15> */
[C---:B------:R-:W-:Y:S01]  /*7560*/  ISETP.LT.OR P6, PT, R6.reuse, 0x3a, !P1 ;  /* 0x0000003a0600780c */ /* 0x040fe20004fc1670 */
        /* <DEDUP_REMOVED lines=20> */
[-C--:B------:R-:W-:Y:S01]  /*76b0*/  FMUL R92, R92, R11.reuse ;  /* 0x0000000b5c5c7220 */ /* 0x080fe20000400000 */
[-C--:B------:R-:W-:Y:S01]  /*76c0*/  FMUL R89, R89, R11.reuse ;  /* 0x0000000b59597220 */ /* 0x080fe20000400000 */
        /* <DEDUP_REMOVED lines=19> */
[----:B------:R-:W-:-:S02]  /*7800*/  ISETP.LT.OR P6, PT, R6, 0x51, !P2 ;  /* 0x000000510600780c */ /* 0x000fc400057c1670 */
[----:B------:R-:W-:Y:S02]  /*7810*/  F2FP.SATFINITE.E5M2.F32.PACK_AB_MERGE_C R23, RZ, R23, RZ ;  /* 0x00000017ff17723e */ /* 0x000fe400048060ff */
[----:B0-----:R-:W-:Y:S01]  /*7820*/  F2FP.SATFINITE.E5M2.F32.PACK_AB_MERGE_C R5, RZ, R108, RZ ;  /* 0x0000006cff05723e */ /* 0x001fe200048060ff */
[----:B------:R0:W-:Y:S01]  /*7830*/  @!P5 STG.E.U8 desc[UR18][R18.64+0x49], R25 ;  /* 0x000049191200d986 */ /* 0x0001e2000c101112 */
[----:B------:R-:W-:-:S03]  /*7840*/  ISETP.LT.OR P5, PT, R6, 0x52, !P2 ;  /* 0x000000520600780c */ /* 0x000fc600057a1670 */
[----:B------:R-:W-:Y:S01]  /*7850*/  @!P4 STG.E.U8 desc[UR18][R18.64+0x48], R109 ;  /* 0x0000486d1200c986 */ /* 0x000fe2000c101112 */
[C---:B------:R-:W-:Y:S02]  /*7860*/  ISETP.LT.OR P4, PT, R6.reuse, 0x51, !P1 ;  /* 0x000000510600780c */ /* 0x040fe40004f81670 */
[----:B-1----:R-:W-:Y:S01]  /*7870*/  F2FP.SATFINITE.E5M2.F32.PACK_AB_MERGE_C R27, RZ, R106, RZ ;  /* 0x0000006aff1b723e */ /* 0x002fe200048060ff */
[----:B------:R-:W-:Y:S01]  /*7880*/  @!P6 STG.E.U8 desc[UR18][R20.64+0x50], R107 ;  /* 0x0000506b1400e986 */ /* 0x000fe2000c101112 */
[----:B------:R-:W-:Y:S02]  /*7890*/  ISETP.LT.OR P6, PT, R6, 0x52, !P1 ;  /* 0x000000520600780c */ /* 0x000fe40004fc1670 */
[----:B0-----:R-:W-:-:S03]  /*78a0*/  F2FP.SATFINITE.E5M2.F32.PACK_AB_MERGE_C R25, RZ, R104, RZ ;  /* 0x00000068ff19723e */ /* 0x001fc600048060ff */
[----:B------:R0:W-:Y:S01]  /*78b0*/  @!P5 STG.E.U8 desc[UR18][R20.64+0x51], R5 ;  /* 0x000051051400d986 */ /* 0x0001e2000c101112 */
[----:B------:R-:W-:-:S03]  /*78c0*/  ISETP.LT.OR P5, PT, R6, 0x5a, !P2 ;  /* 0x0000005a0600780c */ /* 0x000fc600057a1670 */
[----:B------:R-:W-:Y:S01]  /*78d0*/  @!P4 STG.E.U8 desc[UR18][R18.64+0x50], R105 ;  /* 0x000050691200c986 */ /* 0x000fe2000c101112 */
[----:B------:R-:W-:-:S03]  /*78e0*/  ISETP.LT.OR P4, PT, R6, 0x59, !P2 ;  /* 0x000000590600780c */ /* 0x000fc60005781670 */
[----:B------:R1:W-:Y:S01]  /*78f0*/  @!P6 STG.E.U8 desc[UR18][R18.64+0x51], R27 ;  /* 0x0000511b1200e986 */ /* 0x0003e2000c101112 */
[----:B------:R-:W-:Y:S02]  /*7900*/  ISETP.LT.OR P6, PT, R6, 0x59, !P1 ;  /* 0x000000590600780c */ /* 0x000fe40004fc1670 */
[----:B0-----:R-:W-:-:S03]  /*7910*/  F2FP.SATFINITE.E5M2.F32.PACK_AB_MERGE_C R5, RZ, R102, RZ ;  /* 0x00000066ff05723e */ /* 0x001fc600048060ff */
        /* <DEDUP_REMOVED lines=31> */
[C---:B------:R-:W-:Y:S02]  /*7b10*/  ISETP.LT.OR P5, PT, R6.reuse, 0x79, !P2 ;  /* 0x000000790600780c */ /* 0x040fe400057a1670 */
[C---:B------:R-:W-:Y:S01]  /*7b20*/  ISETP.LT.OR P2, PT, R6.reuse, 0x7a, !P2 ;  /* 0x0000007a0600780c */ /* 0x040fe20005741670 */
[----:B------:R2:W-:Y:S01]  /*7b30*/  @!P4 STG.E.U8 desc[UR18][R20.64+0x70], R91 ;  /* 0x0000705b1400c986 */ /* 0x0005e2000c101112 */
[C---:B------:R-:W-:Y:S02]  /*7b40*/  ISETP.LT.OR P4, PT, R6.reuse, 0x72, !P1 ;  /* 0x000000720600780c */ /* 0x040fe40004f81670 */
[----:B-1----:R-:W-:Y:S01]  /*7b50*/  F2FP.SATFINITE.E5M2.F32.PACK_AB_MERGE_C R27, RZ, R88, RZ ;  /* 0x00000058ff1b723e */ /* 0x002fe200048060ff */
[----:B------:R2:W-:Y:S01]  /*7b60*/  @!P6 STG.E.U8 desc[UR18][R18.64+0x70], R89 ;  /* 0x000070591200e986 */ /* 0x0005e2000c101112 */
[C---:B------:R-:W-:Y:S02]  /*7b70*/  ISETP.LT.OR P6, PT, R6.reuse, 0x79, !P1 ;  /* 0x000000790600780c */ /* 0x040fe40004fc1670 */
[----:B------:R-:W-:-:S02]  /*7b80*/  ISETP.LT.OR P1, PT, R6, 0x7a, !P1 ;  /* 0x0000007a0600780c */ /* 0x000fc40004f21670 */
[----:B0-----:R-:W-:-:S05]  /*7b90*/  F2FP.SATFINITE.E5M2.F32.PACK_AB_MERGE_C R25, RZ, R22, RZ ;  /* 0x00000016ff19723e */ /* 0x001fca00048060ff */
[----:B------:R2:W-:Y:S04]  /*7ba0*/  @!P4 STG.E.U8 desc[UR18][R18.64+0x71], R5 ;  /* 0x000071051200c986 */ /* 0x0005e8000c101112 */
[----:B------:R2:W-:Y:S04]  /*7bb0*/  @!P5 STG.E.U8 desc[UR18][R20.64+0x78], R17 ;  /* 0x000078111400d986 */ /* 0x0005e8000c101112 */
[----:B------:R2:W-:Y:S04]  /*7bc0*/  @!P2 STG.E.U8 desc[UR18][R20.64+0x79], R25 ;  /* 0x000079191400a986 */ /* 0x0005e8000c101112 */
[----:B------:R2:W-:Y:S04]  /*7bd0*/  @!P6 STG.E.U8 desc[UR18][R18.64+0x78], R23 ;  /* 0x000078171200e986 */ /* 0x0005e8000c101112 */
[----:B------:R2:W-:Y:S02]  /*7be0*/  @!P1 STG.E.U8 desc[UR18][R18.64+0x79], R27 ;  /* 0x0000791b12009986 */ /* 0x0005e4000c101112 */
.L_x_170:
[----:B------:R-:W-:Y:S05]  /*7bf0*/  BSYNC B0 ;  /* 0x0000000000007941 */ /* 0x000fea0003800000 */
.L_x_40:
[C---:B------:R-:W-:Y:S01]  /*7c00*/  LEA R2, P1, R8.reuse, R2, 0x1 ;  /* 0x0000000208027211 */ /* 0x040fe200078208ff */
[----:B------:R-:W-:Y:S01]  /*7c10*/  ULDC.64 UR6, c[0x0][0x650] ;  /* 0x0001940000067ab9 */ /* 0x000fe20000000a00 */
[----:B-----5:R-:W-:Y:S01]  /*7c20*/  IMAD.U32 R4, RZ, RZ, UR16 ;  /* 0x00000010ff047e24 */ /* 0x020fe2000f8e00ff */
[----:B--2---:R-:W-:Y:S01]  /*7c30*/  PRMT R17, RZ, 0x7610, R17 ;  /* 0x00007610ff117816 */ /* 0x004fe20000000011 */
[----:B------:R-:W-:Y:S01]  /*7c40*/  IMAD.MOV.U32 R6, RZ, RZ, -0x1 ;  /* 0xffffffffff067424 */ /* 0x000fe200078e00ff */
[----:B------:R-:W-:Y:S01]  /*7c50*/  LEA.HI.X R3, R8, R3, R0, 0x1, P1 ;  /* 0x0000000308037211 */ /* 0x000fe200008f0c00 */
[----:B------:R2:W-:Y:S01]  /*7c60*/  SYNCS.ARRIVE.TRANS64.A1T0 RZ, [R4+UR21], RZ ;  /* 0x000000ff04ff79a7 */ /* 0x0005e20008100015 */
[----:B------:R-:W-:Y:S01]  /*7c70*/  ISETP.GE.U32.AND P1, PT, R2, UR6, PT ;  /* 0x0000000602007c0c */ /* 0x000fe2000bf26070 */
[----:B0-----:R-:W-:-:S03]  /*7c80*/  IMAD.MOV.U32 R5, RZ, RZ, -0x1 ;  /* 0xffffffffff057424 */ /* 0x001fc600078e00ff */
[----:B------:R-:W-:Y:S01]  /*7c90*/  ISETP.GE.U32.AND.EX P1, PT, R3, UR7, PT, P1 ;  /* 0x0000000703007c0c */ /* 0x000fe2000bf26110 */
[----:B--2---:R-:W-:-:S12]  /*7ca0*/  IMAD.MOV.U32 R4, RZ, RZ, -0x1 ;  /* 0xffffffffff047424 */ /* 0x004fd800078e00ff */
[----:B------:R-:W-:Y:S05]  /*7cb0*/  @P1 BRA `(.L_x_171) ;  /* 0x0000000400601947 */ /* 0x000fea0003800000 */
[----:B------:R-:W0:Y:S01]  /*7cc0*/  S2R R28, SR_CTAID.X ;  /* 0x00000000001c7919 */ /* 0x000e220000002500 */
[----:B------:R-:W2:Y:S01]  /*7cd0*/  LDC.64 R22, c[0x0][0x628] ;  /* 0x00018a00ff167b82 */ /* 0x000ea20000000a00 */
[----:B------:R-:W-:Y:S01]  /*7ce0*/  ULDC UR6, c[0x0][0x150] ;  /* 0x0000540000067ab9 */ /* 0x000fe20000000800 */
[----:B-1--4-:R-:W-:Y:S01]  /*7cf0*/  IMAD.MOV.U32 R20, RZ, RZ, R2 ;  /* 0x000000ffff147224 */ /* 0x012fe200078e0002 */
[----:B------:R-:W1:Y:S01]  /*7d00*/  S2R R30, SR_CTAID.Y ;  /* 0x00000000001e7919 */ /* 0x000e620000002600 */
[----:B------:R-:W-:-:S04]  /*7d10*/  IMAD.MOV.U32 R21, RZ, RZ, R3 ;  /* 0x000000ffff157224 */ /* 0x000fc800078e0003 */
[----:B------:R-:W4:Y:S08]  /*7d20*/  LDC R31, c[0x0][0x144] ;  /* 0x00005100ff1f7b82 */ /* 0x000f300000000800 */
[----:B------:R-:W1:Y:S08]  /*7d30*/  LDC R6, c[0x0][0x630] ;  /* 0x00018c00ff067b82 */ /* 0x000e700000000800 */
[----:B------:R-:W1:Y:S01]  /*7d40*/  LDC.64 R26, c[0x0][0x620] ;  /* 0x00018800ff1a7b82 */ /* 0x000e620000000a00 */
[----:B--2---:R-:W-:-:S04]  /*7d50*/  ISETP.NE.U32.AND P1, PT, R22, RZ, PT ;  /* 0x000000ff1600720c */ /* 0x004fc80003f25070 */
[----:B------:R-:W-:Y:S02]  /*7d60*/  ISETP.NE.AND.EX P1, PT, R23, RZ, PT, P1 ;  /* 0x000000ff1700720c */ /* 0x000fe40003f25310 */
[----:B0-----:R-:W-:-:S05]  /*7d70*/  I2FP.F32.U32 R4, R28 ;  /* 0x0000001c00047245 */ /* 0x001fca0000201000 */
[----:B------:R-:W-:-:S04]  /*7d80*/  FMUL R4, R4, UR6 ;  /* 0x0000000604047c20 */ /* 0x000fc80008400000 */
[----:B------:R0:W2:Y:S02]  /*7d90*/  F2I.U32.TRUNC.NTZ R29, R4 ;  /* 0x00000004001d7305 */ /* 0x0000a4000020f000 */
[----:B----4-:R-:W-:Y:S05]  /*7da0*/  @!P1 BRA `(.L_x_172) ;  /* 0x0000000000289947 */ /* 0x010fea0003800000 */
[----:B------:R-:W4:Y:S02]  /*7db0*/  LDC R5, c[0x0][0x634] ;  /* 0x00018d00ff057b82 */ /* 0x000f240000000800 */
[----:B----4-:R-:W-:-:S05]  /*7dc0*/  IADD3 R17, P1, R2, R5, RZ ;  /* 0x0000000502117210 */ /* 0x010fca0007f3e0ff */
[----:B---3--:R-:W-:-:S04]  /*7dd0*/  IMAD.X R25, RZ, RZ, R3, P1 ;  /* 0x000000ffff197224 */ /* 0x008fc800008e0603 */
[----:B0-----:R-:W-:-:S04]  /*7de0*/  IMAD.WIDE.U32 R4, R25, R22, RZ ;  /* 0x0000001619047225 */ /* 0x001fc800078e00ff */
[----:B------:R-:W-:-:S04]  /*7df0*/  IMAD.WIDE.U32 R18, P1, R17, R23, R4 ;  /* 0x0000001711127225 */ /* 0x000fc80007820004 */
[----:B------:R-:W-:-:S04]  /*7e00*/  IMAD.WIDE.U32 R4, R17, R22, RZ ;  /* 0x0000001611047225 */ /* 0x000fc800078e00ff */
[----:B------:R-:W-:Y:S01]  /*7e10*/  IMAD.X R21, RZ, RZ, RZ, P1 ;  /* 0x000000ffff157224 */ /* 0x000fe200008e06ff */
[----:B------:R-:W-:Y:S01]  /*7e20*/  IADD3 RZ, P1, R5, R18, RZ ;  /* 0x0000001205ff7210 */ /* 0x000fe20007f3e0ff */
[----:B------:R-:W-:-:S04]  /*7e30*/  IMAD.MOV.U32 R20, RZ, RZ, R19 ;  /* 0x000000ffff147224 */ /* 0x000fc800078e0013 */
[----:B------:R-:W-:-:S08]  /*7e40*/  IMAD.WIDE.U32.X R20, R25, R23, R20, P1 ;  /* 0x0000001719147225 */ /* 0x000fd000008e0414 */
.L_x_172:
[----:B------:R-:W4:Y:S01]  /*7e50*/  LDC.64 R34, c[0x0][0x640] ;  /* 0x00019000ff227b82 */ /* 0x000f220000000a00 */
[-C--:B-1-3--:R-:W-:Y:S01]  /*7e60*/  SHF.R.U64 R24, R20, R6.reuse, R21 ;  /* 0x0000000614187219 */ /* 0x08afe20000001215 */
[----:B--2---:R-:W-:Y:S01]  /*7e70*/  IMAD.MOV R29, RZ, RZ, -R29 ;  /* 0x000000ffff1d7224 */ /* 0x004fe200078e0a1d */
[----:B0-----:R-:W-:Y:S01]  /*7e80*/  SHF.R.U32.HI R4, RZ, R6, R21 ;  /* 0x00000006ff047219 */ /* 0x001fe20000011615 */
[----:B------:R-:W-:Y:S01]  /*7e90*/  ULDC UR6, c[0x0][0x154] ;  /* 0x0000550000067ab9 */ /* 0x000fe20000000800 */
[----:B------:R-:W-:Y:S01]  /*7ea0*/  IADD3 R17, P1, RZ, -R24, RZ ;  /* 0x80000018ff117210 */ /* 0x000fe20007f3e0ff */
[----:B------:R-:W-:Y:S02]  /*7eb0*/  IMAD R29, R31, R29, R28 ;  /* 0x0000001d1f1d7224 */ /* 0x000fe400078e021c */
[----:B------:R-:W0:Y:S01]  /*7ec0*/  LDC R18, c[0x0][0x618] ;  /* 0x00018600ff127b82 */ /* 0x000e220000000800 */
[----:B------:R-:W-:Y:S02]  /*7ed0*/  IMAD.MOV.U32 R19, RZ, RZ, -0x1 ;  /* 0xffffffffff137424 */ /* 0x000fe400078e00ff */
[----:B------:R-:W-:-:S02]  /*7ee0*/  IMAD.X R5, RZ, RZ, ~R4, P1 ;  /* 0x000000ffff057224 */ /* 0x000fc400008e0e04 */
[----:B------:R-:W-:Y:S02]  /*7ef0*/  IMAD.MOV.U32 R21, RZ, RZ, 0x1 ;  /* 0x00000001ff157424 */ /* 0x000fe400078e00ff */
[-C--:B------:R-:W-:Y:S01]  /*7f00*/  IMAD R6, R5, R26.reuse, RZ ;  /* 0x0000001a05067224 */ /* 0x080fe200078e02ff */
[----:B------:R-:W1:Y:S01]  /*7f10*/  LDC R20, c[0x0][0x608] ;  /* 0x00018200ff147b82 */ /* 0x000e620000000800 */
[----:B------:R-:W-:-:S04]  /*7f20*/  IMAD.WIDE.U32 R4, R17, R26, R2 ;  /* 0x0000001a11047225 */ /* 0x000fc800078e0002 */
[----:B------:R-:W-:Y:S01]  /*7f30*/  IMAD R17, R17, R27, R6 ;  /* 0x0000001b11117224 */ /* 0x000fe200078e0206 */
[----:B------:R-:W-:Y:S02]  /*7f40*/  I2FP.F32.U32 R6, R30 ;  /* 0x0000001e00067245 */ /* 0x000fe40000201000 */
[----:B------:R-:W2:Y:S01]  /*7f50*/  LDC R32, c[0x0][0x658] ;  /* 0x00019600ff207b82 */ /* 0x000ea20000000800 */
[----:B------:R-:W-:Y:S01]  /*7f60*/  IMAD.IADD R5, R5, 0x1, R17 ;  /* 0x0000000105057824 */ /* 0x000fe200078e0211 */
[----:B----4-:R-:W-:Y:S01]  /*7f70*/  ISETP.NE.U32.AND P1, PT, R34, RZ, PT ;  /* 0x000000ff2200720c */ /* 0x010fe20003f25070 */
[----:B------:R-:W-:-:S03]  /*7f80*/  FMUL R17, R6, UR6 ;  /* 0x0000000606117c20 */ /* 0x000fc60008400000 */
[----:B------:R-:W-:Y:S01]  /*7f90*/  ISETP.NE.AND.EX P1, PT, R35, RZ, PT, P1 ;  /* 0x000000ff2300720c */ /* 0x000fe20003f25310 */
[----:B------:R3:W4:Y:S01]  /*7fa0*/  F2I.U32.TRUNC.NTZ R25, R17 ;  /* 0x0000001100197305 */ /* 0x000722000020f000 */
[----:B------:R-:W3:Y:S01]  /*7fb0*/  LDC R27, c[0x0][0x148] ;  /* 0x00005200ff1b7b82 */ /* 0x000ee20000000800 */
[-CC-:B0-----:R-:W-:Y:S02]  /*7fc0*/  SHF.R.U64 R22, R4, R18.reuse, R5.reuse ;  /* 0x0000001204167219 */ /* 0x181fe40000001205 */
[----:B------:R-:W-:-:S05]  /*7fd0*/  SHF.R.U32.HI R5, RZ, R18, R5 ;  /* 0x00000012ff057219 */ /* 0x000fca0000011605 */
[----:B------:R-:W0:Y:S01]  /*7fe0*/  LDC R28, c[0x0][0x600] ;  /* 0x00018000ff1c7b82 */ /* 0x000e220000000800 */
[-CC-:B-1----:R-:W-:Y:S02]  /*7ff0*/  SHF.R.U64 R6, R22, R20.reuse, R5.reuse ;  /* 0x0000001416067219 */ /* 0x182fe40000001205 */
[----:B------:R-:W-:-:S05]  /*8000*/  SHF.R.U32.HI R5, RZ, R20, R5 ;  /* 0x00000014ff057219 */ /* 0x000fca0000011605 */
[----:B------:R-:W1:Y:S01]  /*8010*/  LDC R33, c[0x0][0x648] ;  /* 0x00019200ff217b82 */ /* 0x000e620000000800 */
[-CC-:B--2---:R-:W-:Y:S02]  /*8020*/  SHF.R.U64 R26, R6, R32.reuse, R5.reuse ;  /* 0x00000020061a7219 */ /* 0x184fe40000001205 */
[-C--:B------:R-:W-:Y:S02]  /*8030*/  SHF.L.U32 R19, R19, R32.reuse, RZ ;  /* 0x0000002013137219 */ /* 0x080fe400000006ff */
[-C--:B------:R-:W-:Y:S01]  /*8040*/  SHF.R.U32.HI R5, RZ, R32.reuse, R5 ;  /* 0x00000020ff057219 */ /* 0x080fe20000011605 */
[----:B------:R-:W-:Y:S01]  /*8050*/  IMAD.MOV.U32 R4, RZ, RZ, R26 ;  /* 0x000000ffff047224 */ /* 0x000fe200078e001a */
[----:B------:R-:W-:Y:S01]  /*8060*/  SHF.L.U32 R32, R21, R32, RZ ;  /* 0x0000002015207219 */ /* 0x000fe200000006ff */
[----:B------:R-:W2:Y:S01]  /*8070*/  LDC R36, c[0x0][0x638] ;  /* 0x00018e00ff247b82 */ /* 0x000ea20000000800 */
[----:B------:R-:W-:-:S07]  /*8080*/  LOP3.LUT R31, RZ, R19, RZ, 0x33, !PT ;  /* 0x00000013ff1f7212 */ /* 0x000fce00078e33ff */
[----:B------:R-:W0:Y:S01]  /*8090*/  LDC R37, c[0x0][0x610] ;  /* 0x00018400ff257b82 */ /* 0x000e220000000800 */
[----:B----4-:R-:W-:Y:S05]  /*80a0*/  @!P1 BRA `(.L_x_173) ;  /* 0x0000000000289947 */ /* 0x010fea0003800000 */
[----:B---3--:R-:W3:Y:S02]  /*80b0*/  LDC R17, c[0x0][0x64c] ;  /* 0x00019300ff117b82 */ /* 0x008ee40000000800 */
        /* <DEDUP_REMOVED lines=9> */
.L_x_173:
[----:B-1----:R-:W-:Y:S01]  /*8150*/  SHF.R.U64 R4, R4, R33, R5 ;  /* 0x0000002104047219 */ /* 0x002fe20000001205 */
[----:B0-----:R-:W-:Y:S01]  /*8160*/  VIADD R19, R28, 0xffffffff ;  /* 0xffffffff1c137836 */ /* 0x001fe20000000000 */
[----:B---3--:R-:W-:Y:S01]  /*8170*/  LOP3.LUT R17, R6, R31, RZ, 0xc0, !PT ;  /* 0x0000001f06117212 */ /* 0x008fe200078ec0ff */
[----:B------:R-:W-:Y:S02]  /*8180*/  IMAD.MOV R25, RZ, RZ, -R25 ;  /* 0x000000ffff197224 */ /* 0x000fe400078e0a19 */
[----:B------:R-:W-:Y:S01]  /*8190*/  IMAD.MOV R5, RZ, RZ, -R4 ;  /* 0x000000ffff057224 */ /* 0x000fe200078e0a04 */
[----:B------:R-:W-:Y:S01]  /*81a0*/  LOP3.LUT R19, R22, R19, RZ, 0xc0, !PT ;  /* 0x0000001316137212 */ /* 0x000fe200078ec0ff */
[----:B------:R-:W-:Y:S02]  /*81b0*/  IMAD R6, R32, R4, R17 ;  /* 0x0000000420067224 */ /* 0x000fe400078e0211 */
[----:B------:R-:W-:Y:S02]  /*81c0*/  @P3 IMAD R29, R27, R25, R30 ;  /* 0x000000191b1d3224 */ /* 0x000fe400078e021e */
[----:B--2---:R-:W-:-:S02]  /*81d0*/  IMAD R4, R5, R36, R26 ;  /* 0x0000002405047224 */ /* 0x004fc400078e021a */
[----:B------:R-:W-:Y:S02]  /*81e0*/  IMAD R6, R6, R37, R29 ;  /* 0x0000002506067224 */ /* 0x000fe400078e021d */
[----:B------:R-:W-:Y:S02]  /*81f0*/  IMAD R19, R4, R28, R19 ;  /* 0x0000001c04137224 */ /* 0x000fe400078e0213 */
[----:B------:R-:W-:Y:S02]  /*8200*/  IMAD.MOV.U32 R17, RZ, RZ, 0x1 ;  /* 0x00000001ff117424 */ /* 0x000fe400078e00ff */
[----:B------:R-:W-:Y:S01]  /*8210*/  IMAD.MOV.U32 R4, RZ, RZ, R24 ;  /* 0x000000ffff047224 */ /* 0x000fe200078e0018 */
[----:B------:R-:W-:Y:S02]  /*8220*/  SEL R5, R19, R6, !P3 ;  /* 0x0000000613057207 */ /* 0x000fe40005800000 */
[----:B------:R-:W-:-:S07]  /*8230*/  SEL R6, R6, R19, !P3 ;  /* 0x0000001306067207 */ /* 0x000fce0005800000 */
.L_x_171:
[----:B------:R-:W-:Y:S02]  /*8240*/  LOP3.LUT P1, RZ, R17, 0xff, RZ, 0xc0, !PT ;  /* 0x000000ff11ff7812 */ /* 0x000fe4000782c0ff */
[----:B------:R-:W-:-:S11]  /*8250*/  LOP3.LUT R150, R150, 0x1, RZ, 0x3c, !PT ;  /* 0x0000000196967812 */ /* 0x000fd600078e3cff */
[----:B------:R-:W-:Y:S05]  /*8260*/  @P1 BRA `(.L_x_174) ;  /* 0xffffff9400481947 */ /* 0x000fea000383ffff */
[----:B------:R-:W-:Y:S05]  /*8270*/  EXIT ;  /* 0x000000000000794d */ /* 0x000fea0003800000 */
.L_x_18:
[----:B------:R-:W-:-:S08]  /*8280*/  ISETP.NE.AND P0, PT, R17, RZ, PT ;  /* 0x000000ff1100720c */ /* 0x000fd00003f05270 */
[----:B--23-5:R-:W0:-:S00]  /*8290*/  USETMAXREG.DEALLOC.CTAPOOL 0x28 ;  /* 0x00000028000079c8 */ /* 0x02ce0000080e0500 */
[----:B------:R-:W-:Y:S05]  /*82a0*/  @P0 EXIT ;  /* 0x000000000000094d */ /* 0x000fea0003800000 */
[----:B0-----:R-:W-:Y:S01]  /*82b0*/  LOP3.LUT P0, RZ, R18, 0xff, RZ, 0xc0, !PT ;  /* 0x000000ff12ff7812 */ /* 0x001fe2000780c0ff */
[----:B------:R-:W-:Y:S02]  /*82c0*/  IMAD.MOV.U32 R12, RZ, RZ, 0x1 ;  /* 0x00000001ff0c7424 */ /* 0x000fe400078e00ff */
[----:B------:R-:W-:-:S10]  /*82d0*/  IMAD.MOV.U32 R13, RZ, RZ, RZ ;  /* 0x000000ffff0d7224 */ /* 0x000fd400078e00ff */
[----:B------:R-:W-:Y:S05]  /*82e0*/  @!P0 BRA `(.L_x_175) ;  /* 0x0000000c00208947 */ /* 0x000fea0003800000 */
[----:B------:R-:W0:Y:S01]  /*82f0*/  S2UR UR8, SR_CgaCtaId ;  /* 0x00000000000879c3 */ /* 0x000e220000008800 */
[----:B------:R-:W-:Y:S01]  /*8300*/  LOP3.LUT P0, RZ, R16, 0x1f, RZ, 0xc0, !PT ;  /* 0x0000001f10ff7812 */ /* 0x000fe2000780c0ff */
[----:B------:R-:W-:Y:S01]  /*8310*/  ULDC UR5, c[0x0][0x658] ;  /* 0x0001960000057ab9 */ /* 0x000fe20000000800 */
[----:B------:R-:W-:Y:S01]  /*8320*/  UMOV UR6, 0xffffffff ;  /* 0xffffffff00067882 */ /* 0x000fe20000000000 */
[----:B------:R-:W-:Y:S01]  /*8330*/  BSSY B0, `(.L_x_175) ;  /* 0x00000c3000007945 */ /* 0x000fe20003800000 */
[C---:B------:R-:W-:Y:S01]  /*8340*/  ISETP.NE.AND P2, PT, R14.reuse, RZ, PT ;  /* 0x000000ff0e00720c */ /* 0x040fe20003f45270 */
[----:B------:R-:W-:Y:S01]  /*8350*/  USHF.L.U32 UR6, UR6, UR5, URZ ;  /* 0x0000000506067299 */ /* 0x000fe2000800063f */
[----:B------:R-:W-:Y:S01]  /*8360*/  ISETP.NE.OR P0, PT, R14, RZ, !P0 ;  /* 0x000000ff0e00720c */ /* 0x000fe20004705670 */
[----:B------:R-:W-:Y:S01]  /*8370*/  IMAD.MOV.U32 R15, RZ, RZ, 0x1 ;  /* 0x00000001ff0f7424 */ /* 0x000fe200078e00ff */
[----:B------:R-:W-:Y:S01]  /*8380*/  LOP3.LUT R14, R7, 0x2, RZ, 0xfc, !PT ;  /* 0x00000002070e7812 */ /* 0x000fe200078efcff */
[----:B------:R-:W-:Y:S01]  /*8390*/  IMAD.MOV.U32 R12, RZ, RZ, 0x1 ;  /* 0x00000001ff0c7424 */ /* 0x000fe200078e00ff */
[----:B------:R-:W-:Y:S01]  /*83a0*/  ULDC UR4, c[0x0][0x600] ;  /* 0x0001800000047ab9 */ /* 0x000fe20000000800 */
[----:B------:R-:W-:Y:S01]  /*83b0*/  IMAD.MOV.U32 R13, RZ, RZ, RZ ;  /* 0x000000ffff0d7224 */ /* 0x000fe200078e00ff */
[----:B------:R-:W-:Y:S01]  /*83c0*/  UMOV UR7, 0x1 ;  /* 0x0000000100077882 */ /* 0x000fe20000000000 */
[----:B------:R-:W-:-:S02]  /*83d0*/  UIADD3 UR21, UR13, 0x1, URZ ;  /* 0x000000010d157890 */ /* 0x000fc4000fffe03f */
[----:B------:R-:W-:Y:S02]  /*83e0*/  UIADD3 UR16, UR4, -0x1, URZ ;  /* 0xffffffff04107890 */ /* 0x000fe4000fffe03f */
[----:B------:R-:W-:Y:S02]  /*83f0*/  USHF.L.U32 UR18, UR7, UR5, URZ ;  /* 0x0000000507127299 */ /* 0x000fe4000800063f */
[----:B------:R-:W-:Y:S01]  /*8400*/  ULOP3.LUT UR17, URZ, UR6, URZ, 0x33, !UPT ;  /* 0x000000063f117292 */ /* 0x000fe2000f8e333f */
[----:B------:R-:W-:Y:S01]  /*8410*/  ULDC.64 UR22, c[0x0][0x198] ;  /* 0x0000660000167ab9 */ /* 0x000fe20000000a00 */
[----:B0-----:R-:W-:-:S10]  /*8420*/  IMAD.U32 R17, RZ, RZ, UR8 ;  /* 0x00000008ff117e24 */ /* 0x001fd4000f8e00ff */
.L_x_187:
[----:B------:R-:W-:-:S03]  /*8430*/  UMOV UR4, 0xffffffff ;  /* 0xffffffff00047882 */ /* 0x000fc60000000000 */
[----:B------:R-:W-:Y:S05]  /*8440*/  BRA.DIV UR4, `(.L_x_176) ;  /* 0x0000001604e07947 */ /* 0x000fea000b800000 */
[----:B------:R-:W-:-:S13]  /*8450*/  ELECT P1, URZ, PT ;  /* 0x00000000003f782f */ /* 0x000fda0003820000 */
.L_x_214:
[----:B------:R-:W0:Y:S01]  /*8460*/  LDC R10, c[0x0][0x28c] ;  /* 0x0000a300ff0a7b82 */ /* 0x000e220000000800 */
[----:B------:R-:W-:Y:S01]  /*8470*/  BSSY B1, `(.L_x_177) ;  /* 0x000003b000017945 */ /* 0x000fe20003800000 */
[----:B0-----:R-:W-:-:S13]  /*8480*/  ISETP.LT.OR P1, PT, R10, 0x1, !P1 ;  /* 0x000000010a00780c */ /* 0x001fda0004f21670 */
[----:B------:R-:W-:Y:S05]  /*8490*/  @P1 BRA `(.L_x_178) ;  /* 0x0000000000e01947 */ /* 0x000fea0003800000 */
[----:B------:R-:W-:Y:S02]  /*84a0*/  IMAD R17, R6, 0x4, R17 ;  /* 0x0000000406117824 */ /* 0x000fe400078e0211 */
[----:B------:R-:W-:Y:S02]  /*84b0*/  IMAD.SHL.U32 R16, R5, 0x80, RZ ;  /* 0x0000008005107824 */ /* 0x000fe400078e00ff */
[----:B------:R-:W-:Y:S02]  /*84c0*/  IMAD.MOV.U32 R20, RZ, RZ, RZ ;  /* 0x000000ffff147224 */ /* 0x000fe400078e00ff */
[----:B------:R-:W-:Y:S02]  /*84d0*/  IMAD.U32 R22, RZ, RZ, UR21 ;  /* 0x00000015ff167e24 */ /* 0x000fe4000f8e00ff */
[----:B------:R-:W-:Y:S02]  /*84e0*/  IMAD.MOV.U32 R5, RZ, RZ, R12 ;  /* 0x000000ffff057224 */ /* 0x000fe400078e000c */
[----:B------:R-:W-:-:S02]  /*84f0*/  IMAD.MOV.U32 R6, RZ, RZ, R13 ;  /* 0x000000ffff067224 */ /* 0x000fc400078e000d */
[----:B------:R-:W-:-:S07]  /*8500*/  IMAD.SHL.U32 R18, R17, 0x10, RZ ;  /* 0x0000001011127824 */ /* 0x000fce00078e00ff */
.L_x_182:
[----:B------:R-:W0:Y:S01]  /*8510*/  S2UR UR4, SR_CgaCtaId ;  /* 0x00000000000479c3 */ /* 0x000e220000008800 */
[----:B------:R-:W-:-:S07]  /*8520*/  MOV R10, 0x400 ;  /* 0x00000400000a7802 */ /* 0x000fce0000000f00 */
[----:B------:R-:W1:Y:S01]  /*8530*/  @!P2 LDC R11, c[0x0][0x500] ;  /* 0x00014000ff0bab82 */ /* 0x000e620000000800 */
[----:B0-----:R-:W-:-:S05]  /*8540*/  IMAD.U32 R17, RZ, RZ, UR4 ;  /* 0x00000004ff117e24 */ /* 0x001fca000f8e00ff */
[----:B------:R-:W-:Y:S02]  /*8550*/  LEA R21, R17, R10, 0x18 ;  /* 0x0000000a11157211 */ /* 0x000fe400078ec0ff */
[----:B------:R-:W-:-:S03]  /*8560*/  SHF.L.U32 R10, R5, 0x1f, RZ ;  /* 0x0000001f050a7819 */ /* 0x000fc600000006ff */
[----:B------:R-:W-:-:S04]  /*8570*/  IMAD R19, R6, 0x8, R21 ;  /* 0x0000000806137824 */ /* 0x000fc800078e0215 */
[----:B------:R-:W0:Y:S02]  /*8580*/  SYNCS.PHASECHK.TRANS64.TRYWAIT P1, [R19+URZ+0x90], R10 ;  /* 0x0000900a130075a7 */ /* 0x000e24000802017f */
[----:B01----:R-:W-:Y:S05]  /*8590*/  @!P1 BRA `(.L_x_179) ;  /* 0x0000001400ac9947 */ /* 0x003fea0003800000 */
.L_x_215:
[----:B0-----:R-:W-:Y:S01]  /*85a0*/  PRMT R10, R14, 0x9910, RZ ;  /* 0x000099100e0a7816 */ /* 0x001fe200000000ff */
[----:B------:R0:W-:Y:S03]  /*85b0*/  @!P2 SYNCS.ARRIVE.TRANS64 RZ, [R19+URZ], R11 ;  /* 0x0000000b13ffa9a7 */ /* 0x0001e6000800003f */
[----:B------:R-:W-:-:S13]  /*85c0*/  ISETP.NE.AND P1, PT, R10, 0x2, PT ;  /* 0x000000020a00780c */ /* 0x000fda0003f25270 */
[----:B0-----:R-:W-:Y:S05]  /*85d0*/  @P1 BRA `(.L_x_180) ;  /* 0x0000000000041947 */ /* 0x001fea0003800000 */
[----:B------:R-:W-:Y:S01]  /*85e0*/  BPT.TRAP 0x1 ;  /* 0x000000040000795c */ /* 0x000fe20000300000 */
.L_x_180:
[----:B------:R-:W-:Y:S05]  /*85f0*/  @P0 BRA `(.L_x_181) ;  /* 0x0000000000040947 */ /* 0x000fea0003800000 */
[----:B------:R-:W-:Y:S01]  /*8600*/  BPT.TRAP 0x1 ;  /* 0x000000040000795c */ /* 0x000fe20000300000 */
.L_x_181:
[----:B------:R-:W-:Y:S01]  /*8610*/  IMAD R10, R6, 0x4, R17 ;  /* 0x00000004060a7824 */ /* 0x000fe200078e0211 */
[----:B------:R-:W-:Y:S01]  /*8620*/  R2UR UR9, R19 ;  /* 0x00000000130972ca */ /* 0x000fe200000e0000 */
[----:B------:R-:W-:Y:S01]  /*8630*/  VIADD R22, R22, 0xffffffff ;  /* 0xffffffff16167836 */ /* 0x000fe20000000000 */
[----:B------:R-:W-:Y:S01]  /*8640*/  UIADD3 UR4, UP0, UR22, 0xf0, URZ ;  /* 0x000000f016047890 */ /* 0x000fe2000ff1e03f */
[--C-:B------:R-:W-:Y:S01]  /*8650*/  IMAD.U32 R10, R10, 0x400, R21.reuse ;  /* 0x000004000a0a7824 */ /* 0x100fe200078e0015 */
[----:B------:R-:W-:Y:S01]  /*8660*/  R2UR UR11, R18 ;  /* 0x00000000120b72ca */ /* 0x000fe200000e0000 */
[----:B------:R-:W-:Y:S01]  /*8670*/  IMAD R21, R6, 0x2000, R21 ;  /* 0x0000200006157824 */ /* 0x000fe200078e0215 */
[----:B------:R-:W-:Y:S01]  /*8680*/  R2UR UR10, R20 ;  /* 0x00000000140a72ca */ /* 0x000fe200000e0000 */
[----:B------:R-:W-:Y:S01]  /*8690*/  UIADD3 UR24, UP1, UR22, 0x1f0, URZ ;  /* 0x000001f016187890 */ /* 0x000fe2000ff3e03f */
[----:B------:R-:W-:Y:S01]  /*86a0*/  R2UR UR5, R10 ;  /* 0x000000000a0572ca */ /* 0x000fe200000e0000 */
[----:B------:R-:W-:Y:S01]  /*86b0*/  VIADD R6, R6, 0x1 ;  /* 0x0000000106067836 */ /* 0x000fe20000000000 */
[----:B------:R-:W-:Y:S01]  /*86c0*/  R2UR UR8, R21 ;  /* 0x00000000150872ca */ /* 0x000fe200000e0000 */
[----:B------:R-:W-:Y:S01]  /*86d0*/  UIADD3.X UR25, URZ, UR23, URZ, UP1, !UPT ;  /* 0x000000173f197290 */ /* 0x000fe20008ffe43f */
[----:B------:R-:W-:Y:S01]  /*86e0*/  R2UR UR12, R4 ;  /* 0x00000000040c72ca */ /* 0x000fe200000e0000 */
[----:B------:R-:W-:Y:S01]  /*86f0*/  UMOV UR20, 0xf0000 ;  /* 0x000f000000147882 */ /* 0x000fe20000000000 */
[----:B------:R-:W-:Y:S01]  /*8700*/  R2UR UR19, R16 ;  /* 0x00000000101372ca */ /* 0x000fe200000e0000 */
[----:B------:R-:W-:Y:S01]  /*8710*/  UMOV UR6, 0x0 ;  /* 0x0000000000067882 */ /* 0x000fe20000000000 */
[----:B------:R-:W-:Y:S01]  /*8720*/  ISETP.GT.AND P4, PT, R22, 0x1, PT ;  /* 0x000000011600780c */ /* 0x000fe20003f84270 */
[----:B------:R-:W-:Y:S01]  /*8730*/  UMOV UR7, 0x10000000 ;  /* 0x1000000000077882 */ /* 0x000fe20000000000 */
[----:B------:R-:W-:Y:S01]  /*8740*/  ISETP.NE.AND P1, PT, R6, 0x12, PT ;  /* 0x000000120600780c */ /* 0x000fe20003f25270 */
[----:B------:R-:W-:-:S02]  /*8750*/  VIADD R20, R20, 0x40 ;  /* 0x0000004014147836 */ /* 0x000fc40000000000 */
[----:B------:R-:W-:Y:S01]  /*8760*/  UIADD3 UR14, UR5, 0x200, URZ ;  /* 0x00000200050e7890 */ /* 0x000fe2000fffe03f */
[----:B------:R-:W-:Y:S01]  /*8770*/  SEL R10, RZ, 0x1, P1 ;  /* 0x00000001ff0a7807 */ /* 0x000fe20000800000 */
[----:B------:R-:W-:Y:S01]  /*8780*/  UIADD3.X UR5, URZ, UR23, URZ, UP0, !UPT ;  /* 0x000000173f057290 */ /* 0x000fe200087fe43f */
[----:B------:R-:W-:Y:S01]  /*8790*/  SEL R6, R6, RZ, P1 ;  /* 0x000000ff06067207 */ /* 0x000fe20000800000 */
[----:B------:R-:W-:Y:S01]  /*87a0*/  UIADD3 UR15, UR8, 0x12200, URZ ;  /* 0x00012200080f7890 */ /* 0x000fe2000fffe03f */
[----:B------:R-:W-:Y:S02]  /*87b0*/  LOP3.LUT R5, R5, R10, RZ, 0x3c, !PT ;  /* 0x0000000a05057212 */ /* 0x000fe400078e3cff */
[----:B------:R-:W-:-:S04]  /*87c0*/  UMOV UR8, UR14 ;  /* 0x0000000e00087c82 */ /* 0x000fc80008000000 */
[----:B------:R0:W-:Y:S02]  /*87d0*/  UTMALDG.3D.MULTICAST [UR8], [UR4], UR20, desc[UR6] ;  /* 0x00000608040073b4 */ /* 0x0001e40008011814 */
[----:B0-----:R-:W-:Y:S01]  /*87e0*/  UMOV UR8, UR15 ;  /* 0x0000000f00087c82 */ /* 0x001fe20008000000 */
[----:B------:R-:W-:Y:S02]  /*87f0*/  UMOV UR11, UR19 ;  /* 0x00000013000b7c82 */ /* 0x000fe40008000000 */
[----:B------:R0:W-:Y:S02]  /*8800*/  UTMALDG.3D [UR8], [UR24], desc[UR6] ;  /* 0x00000608180075b4 */ /* 0x0001e40008011000 */
[----:B0-----:R-:W-:Y:S05]  /*8810*/  @P4 BRA `(.L_x_182) ;  /* 0xfffffffc003c4947 */ /* 0x001fea000383ffff */
.L_x_178:
[----:B------:R-:W-:Y:S05]  /*8820*/  BSYNC B1 ;  /* 0x0000000000017941 */ /* 0x000fea0003800000 */
.L_x_177:
[----:B------:R-:W-:Y:S01]  /*8830*/  LOP3.LUT P5, RZ, R15, 0xff, RZ, 0xc0, !PT ;  /* 0x000000ff0fff7812 */ /* 0x000fe200078ac0ff */
[----:B------:R-:W-:Y:S01]  /*8840*/  VIADD R6, R13, UR13 ;  /* 0x0000000d0d067c36 */ /* 0x000fe20008000000 */
[----:B------:R-:W-:Y:S01]  /*8850*/  ULDC.64 UR4, c[0x0][0x650] ;  /* 0x0001940000047ab9 */ /* 0x000fe20000000a00 */
[----:B------:R-:W-:Y:S01]  /*8860*/  IMAD.U32 R11, RZ, RZ, UR13 ;  /* 0x0000000dff0b7e24 */ /* 0x000fe2000f8e00ff */
[----:B------:R-:W-:Y:S01]  /*8870*/  UISETP.GE.U32.AND UP0, UPT, UR13, 0x12, UPT ;  /* 0x000000120d00788c */ /* 0x000fe2000bf06070 */
[----:B------:R-:W-:Y:S01]  /*8880*/  BSSY B1, `(.L_x_183) ;  /* 0x000006b000017945 */ /* 0x000fe20003800000 */
[----:B------:R-:W-:Y:S02]  /*8890*/  ISETP.GT.U32.AND P1, PT, R6, 0x11, PT ;  /* 0x000000110600780c */ /* 0x000fe40003f24070 */
[----:B------:R-:W-:Y:S02]  /*88a0*/  PRMT R15, RZ, 0x7610, R15 ;  /* 0x00007610ff0f7816 */ /* 0x000fe4000000000f */
[----:B------:R-:W-:-:S02]  /*88b0*/  ISETP.LT.U32.AND P1, PT, R11, 0x12, P1 ;  /* 0x000000120b00780c */ /* 0x000fc40000f21070 */
[----:B------:R-:W-:Y:S01]  /*88c0*/  PLOP3.LUT P4, PT, PT, PT, UP0, 0x80, 0x0 ;  /* 0x000000000000781c */ /* 0x000fe20003f8f008 */
[----:B------:R-:W0:Y:S01]  /*88d0*/  @P5 S2R R17, SR_CgaCtaId ;  /* 0x0000000000115919 */ /* 0x000e220000008800 */
[----:B------:R-:W-:-:S04]  /*88e0*/  @P5 MOV R4, 0x400 ;  /* 0x0000040000045802 */ /* 0x000fc80000000f00 */
[----:B0-----:R-:W-:Y:S01]  /*88f0*/  @P5 LEA R10, R17, R4, 0x18 ;  /* 0x00000004110a5211 */ /* 0x001fe200078ec0ff */
[----:B------:R-:W-:-:S03]  /*8900*/  IMAD.WIDE.U32 R4, R6, 0x38e38e39, RZ ;  /* 0x38e38e3906047825 */ /* 0x000fc600078e00ff */
[----:B------:R0:W-:Y:S01]  /*8910*/  @P5 SYNCS.ARRIVE.TRANS64.A1T0 RZ, [R10+URZ+0x158], RZ ;  /* 0x000158ff0aff59a7 */ /* 0x0001e2000810003f */
[----:B------:R-:W-:Y:S01]  /*8920*/  IADD3 R2, P5, R2, R8, RZ ;  /* 0x0000000802027210 */ /* 0x000fe20007fbe0ff */
[----:B------:R-:W-:Y:S01]  /*8930*/  IMAD.MOV.U32 R4, RZ, RZ, -0x1 ;  /* 0xffffffffff047424 */ /* 0x000fe200078e00ff */
[----:B------:R-:W-:Y:S02]  /*8940*/  SHF.R.U32.HI R11, RZ, 0x2, R5 ;  /* 0x00000002ff0b7819 */ /* 0x000fe40000011605 */
[----:B------:R-:W-:Y:S01]  /*8950*/  SEL R5, RZ, 0x1, !P1 ;  /* 0x00000001ff057807 */ /* 0x000fe20004800000 */
[----:B------:R-:W-:Y:S01]  /*8960*/  IMAD.X R3, R3, 0x1, R0, P5 ;  /* 0x0000000103037824 */ /* 0x000fe200028e0600 */
[----:B------:R-:W-:Y:S01]  /*8970*/  ISETP.GE.U32.AND P1, PT, R2, UR4, PT ;  /* 0x0000000402007c0c */ /* 0x000fe2000bf26070 */
[----:B------:R-:W-:Y:S01]  /*8980*/  IMAD R13, R11, -0x12, R6 ;  /* 0xffffffee0b0d7824 */ /* 0x000fe200078e0206 */
[----:B------:R-:W-:Y:S01]  /*8990*/  LOP3.LUT R12, R12, R5, RZ, 0x3c, !PT ;  /* 0x000000050c0c7212 */ /* 0x000fe200078e3cff */
[----:B------:R-:W-:Y:S01]  /*89a0*/  IMAD.MOV.U32 R6, RZ, RZ, -0x1 ;  /* 0xffffffffff067424 */ /* 0x000fe200078e00ff */
[----:B------:R-:W-:Y:S01]  /*89b0*/  ISETP.GE.U32.AND.EX P1, PT, R3, UR5, PT, P1 ;  /* 0x0000000503007c0c */ /* 0x000fe2000bf26110 */
[----:B------:R-:W-:Y:S01]  /*89c0*/  IMAD.MOV.U32 R5, RZ, RZ, -0x1 ;  /* 0xffffffffff057424 */ /* 0x000fe200078e00ff */
[----:B------:R-:W-:-:S02]  /*89d0*/  @P4 LOP3.LUT R12, R12, 0x1, R11, 0x78, !PT ;  /* 0x000000010c0c4812 */ /* 0x000fc400078e780b */
[----:B0-----:R-:W-:-:S09]  /*89e0*/  PRMT R10, RZ, 0x7610, R10 ;  /* 0x00007610ff0a7816 */ /* 0x001fd2000000000a */
[----:B------:R-:W-:Y:S05]  /*89f0*/  @P1 BRA `(.L_x_184) ;  /* 0x00000004004c1947 */ /* 0x000fea0003800000 */
[----:B------:R-:W0:Y:S01]  /*8a00*/  S2R R18, SR_CTAID.X ;  /* 0x0000000000127919 */ /* 0x000e220000002500 */
[----:B------:R-:W-:Y:S01]  /*8a10*/  ULDC.64 UR4, c[0x0][0x628] ;  /* 0x00018a0000047ab9 */ /* 0x000fe20000000a00 */
[----:B------:R-:W1:Y:S01]  /*8a20*/  LDC R19, c[0x0][0x144] ;  /* 0x00005100ff137b82 */ /* 0x000e620000000800 */
[----:B------:R-:W-:Y:S01]  /*8a30*/  ISETP.NE.U32.AND P1, PT, RZ, UR4, PT ;  /* 0x00000004ff007c0c */ /* 0x000fe2000bf25070 */
[----:B------:R-:W2:Y:S01]  /*8a40*/  S2R R6, SR_CTAID.Y ;  /* 0x0000000000067919 */ /* 0x000ea20000002600 */
[----:B------:R-:W-:Y:S01]  /*8a50*/  ULDC UR7, c[0x0][0x630] ;  /* 0x00018c0000077ab9 */ /* 0x000fe20000000800 */
[----:B------:R-:W-:Y:S01]  /*8a60*/  ULDC UR8, c[0x0][0x150] ;  /* 0x0000540000087ab9 */ /* 0x000fe20000000800 */
[----:B------:R-:W-:Y:S01]  /*8a70*/  ISETP.NE.AND.EX P1, PT, RZ, UR5, PT, P1 ;  /* 0x00000005ff007c0c */ /* 0x000fe2000bf25310 */
[----:B------:R-:W-:Y:S02]  /*8a80*/  IMAD.MOV.U32 R4, RZ, RZ, R2 ;  /* 0x000000ffff047224 */ /* 0x000fe400078e0002 */
[----:B------:R-:W-:Y:S01]  /*8a90*/  IMAD.MOV.U32 R5, RZ, RZ, R3 ;  /* 0x000000ffff057224 */ /* 0x000fe200078e0003 */
[----:B0-----:R-:W-:-:S09]  /*8aa0*/  I2FP.F32.U32 R20, R18 ;  /* 0x0000001200147245 */ /* 0x001fd20000201000 */
[----:B------:R-:W-:Y:S05]  /*8ab0*/  @!P1 BRA `(.L_x_185) ;  /* 0x0000000000289947 */ /* 0x000fea0003800000 */
[----:B------:R-:W-:Y:S02]  /*8ac0*/  ULDC UR6, c[0x0][0x634] ;  /* 0x00018d0000067ab9 */ /* 0x000fe40000000800 */
[----:B------:R-:W-:-:S05]  /*8ad0*/  IADD3 R5, P1, R2, UR6, RZ ;  /* 0x0000000602057c10 */ /* 0x000fca000ff3e0ff */
[----:B------:R-:W-:-:S04]  /*8ae0*/  IMAD.X R21, RZ, RZ, R3, P1 ;  /* 0x000000ffff157224 */ /* 0x000fc800008e0603 */
[----:B------:R-:W-:-:S04]  /*8af0*/  IMAD.WIDE.U32 R10, R21, UR4, RZ ;  /* 0x00000004150a7c25 */ /* 0x000fc8000f8e00ff */
[----:B------:R-:W-:-:S04]  /*8b00*/  IMAD.WIDE.U32 R10, P1, R5, UR5, R10 ;  /* 0x00000005050a7c25 */ /* 0x000fc8000f82000a */
[----:B------:R-:W-:-:S04]  /*8b10*/  IMAD.WIDE.U32 R4, R5, UR4, RZ ;  /* 0x0000000405047c25 */ /* 0x000fc8000f8e00ff */
[----:B------:R-:W-:Y:S01]  /*8b20*/  IMAD.MOV.U32 R4, RZ, RZ, R11 ;  /* 0x000000ffff047224 */ /* 0x000fe200078e000b */
[----:B------:R-:W-:Y:S01]  /*8b30*/  IADD3 RZ, P4, R5, R10, RZ ;  /* 0x0000000a05ff7210 */ /* 0x000fe20007f9e0ff */
[----:B------:R-:W-:-:S04]  /*8b40*/  IMAD.X R5, RZ, RZ, RZ, P1 ;  /* 0x000000ffff057224 */ /* 0x000fc800008e06ff */
[----:B------:R-:W-:-:S08]  /*8b50*/  IMAD.WIDE.U32.X R4, R21, UR5, R4, P4 ;  /* 0x0000000515047c25 */ /* 0x000fd0000a0e0404 */
.L_x_185:
[----:B------:R-:W-:Y:S01]  /*8b60*/  FMUL R20, R20, UR8 ;  /* 0x0000000814147c20 */ /* 0x000fe20008400000 */
[--C-:B------:R-:W-:Y:S01]  /*8b70*/  SHF.R.U64 R16, R4, UR7, R5.reuse ;  /* 0x0000000704107c19 */ /* 0x100fe20008001205 */
[----:B------:R-:W-:Y:S01]  /*8b80*/  ULDC.64 UR4, c[0x0][0x620] ;  /* 0x0001880000047ab9 */ /* 0x000fe20000000a00 */
[----:B------:R-:W-:Y:S01]  /*8b90*/  SHF.R.U32.HI R4, RZ, UR7, R5 ;  /* 0x00000007ff047c19 */ /* 0x000fe20008011605 */
[----:B------:R-:W-:Y:S01]  /*8ba0*/  ULDC.64 UR6, c[0x0][0x640] ;  /* 0x0001900000067ab9 */ /* 0x000fe20000000a00 */
[----:B------:R-:W-:Y:S01]  /*8bb0*/  IADD3 R5, P1, RZ, -R16, RZ ;  /* 0x80000010ff057210 */ /* 0x000fe20007f3e0ff */
[----:B------:R-:W0:Y:S01]  /*8bc0*/  F2I.U32.TRUNC.NTZ R20, R20 ;  /* 0x0000001400147305 */ /* 0x000e22000020f000 */
[----:B------:R-:W3:Y:S03]  /*8bd0*/  LDC R21, c[0x0][0x148] ;  /* 0x00005200ff157b82 */ /* 0x000ee60000000800 */
[----:B------:R-:W-:Y:S01]  /*8be0*/  IMAD.X R4, RZ, RZ, ~R4, P1 ;  /* 0x000000ffff047224 */ /* 0x000fe200008e0e04 */
[----:B------:R-:W-:-:S03]  /*8bf0*/  ISETP.NE.U32.AND P1, PT, RZ, UR6, PT ;  /* 0x00000006ff007c0c */ /* 0x000fc6000bf25070 */
[----:B------:R-:W-:Y:S01]  /*8c00*/  IMAD R4, R4, UR4, RZ ;  /* 0x0000000404047c24 */ /* 0x000fe2000f8e02ff */
[----:B------:R-:W-:-:S03]  /*8c10*/  ISETP.NE.AND.EX P1, PT, RZ, UR7, PT, P1 ;  /* 0x00000007ff007c0c */ /* 0x000fc6000bf25310 */
[C---:B------:R-:W-:Y:S01]  /*8c20*/  IMAD R11, R5.reuse, UR5, R4 ;  /* 0x00000005050b7c24 */ /* 0x040fe2000f8e0204 */
[----:B------:R-:W-:Y:S01]  /*8c30*/  ULDC UR5, c[0x0][0x154] ;  /* 0x0000550000057ab9 */ /* 0x000fe20000000800 */
[----:B------:R-:W-:Y:S01]  /*8c40*/  IMAD.WIDE.U32 R4, R5, UR4, R2 ;  /* 0x0000000405047c25 */ /* 0x000fe2000f8e0002 */
[----:B------:R-:W-:-:S03]  /*8c50*/  ULDC UR4, c[0x0][0x618] ;  /* 0x0001860000047ab9 */ /* 0x000fc60000000800 */
[----:B0-----:R-:W-:Y:S02]  /*8c60*/  IMAD.MOV R10, RZ, RZ, -R20 ;  /* 0x000000ffff0a7224 */ /* 0x001fe400078e0a14 */
[----:B------:R-:W-:Y:S02]  /*8c70*/  IMAD.IADD R5, R5, 0x1, R11 ;  /* 0x0000000105057824 */ /* 0x000fe400078e020b */
[----:B-1----:R-:W-:Y:S01]  /*8c80*/  IMAD R18, R19, R10, R18 ;  /* 0x0000000a13127224 */ /* 0x002fe200078e0212 */
[----:B--2---:R-:W-:Y:S02]  /*8c90*/  I2FP.F32.U32 R10, R6 ;  /* 0x00000006000a7245 */ /* 0x004fe40000201000 */
[--C-:B------:R-:W-:Y:S02]  /*8ca0*/  SHF.R.U64 R19, R4, UR4, R5.reuse ;  /* 0x0000000404137c19 */ /* 0x100fe40008001205 */
[----:B------:R-:W-:Y:S01]  /*8cb0*/  SHF.R.U32.HI R4, RZ, UR4, R5 ;  /* 0x00000004ff047c19 */ /* 0x000fe20008011605 */
[----:B------:R-:W-:Y:S01]  /*8cc0*/  FMUL R10, R10, UR5 ;  /* 0x000000050a0a7c20 */ /* 0x000fe20008400000 */
[----:B------:R-:W-:-:S02]  /*8cd0*/  ULDC UR4, c[0x0][0x608] ;  /* 0x0001820000047ab9 */ /* 0x000fc40000000800 */
[--C-:B------:R-:W-:Y:S01]  /*8ce0*/  SHF.R.U64 R22, R19, UR4, R4.reuse ;  /* 0x0000000413167c19 */ /* 0x100fe20008001204 */
[----:B------:R0:W1:Y:S01]  /*8cf0*/  F2I.U32.TRUNC.NTZ R24, R10 ;  /* 0x0000000a00187305 */ /* 0x000062000020f000 */
[----:B------:R-:W-:Y:S01]  /*8d00*/  SHF.R.U32.HI R5, RZ, UR4, R4 ;  /* 0x00000004ff057c19 */ /* 0x000fe20008011604 */
[----:B------:R-:W-:-:S03]  /*8d10*/  ULDC UR4, c[0x0][0x658] ;  /* 0x0001960000047ab9 */ /* 0x000fc60000000800 */
[--C-:B------:R-:W-:Y:S02]  /*8d20*/  SHF.R.U64 R20, R22, UR4, R5.reuse ;  /* 0x0000000416147c19 */ /* 0x100fe40008001205 */
[----:B------:R-:W-:-:S03]  /*8d30*/  SHF.R.U32.HI R23, RZ, UR4, R5 ;  /* 0x00000004ff177c19 */ /* 0x000fc60008011605 */
[----:B------:R-:W-:Y:S02]  /*8d40*/  IMAD.MOV.U32 R4, RZ, RZ, R20 ;  /* 0x000000ffff047224 */ /* 0x000fe400078e0014 */
[----:B------:R-:W-:Y:S01]  /*8d50*/  IMAD.MOV.U32 R5, RZ, RZ, R23 ;  /* 0x000000ffff057224 */ /* 0x000fe200078e0017 */
[----:B0-----:R-:W-:Y:S06]  /*8d60*/  @!P1 BRA `(.L_x_186) ;  /* 0x0000000000289947 */ /* 0x001fec0003800000 */
        /* <DEDUP_REMOVED lines=10> */
.L_x_186:
[----:B------:R-:W-:Y:S01]  /*8e10*/  ULDC UR4, c[0x0][0x648] ;  /* 0x0001920000047ab9 */ /* 0x000fe20000000800 */
[----:B------:R-:W-:Y:S01]  /*8e20*/  LOP3.LUT R22, R22, UR17, RZ, 0xc0, !PT ;  /* 0x0000001116167c12 */ /* 0x000fe2000f8ec0ff */
[----:B-1----:R-:W-:Y:S01]  /*8e30*/  IMAD.MOV R24, RZ, RZ, -R24 ;  /* 0x000000ffff187224 */ /* 0x002fe200078e0a18 */
[----:B------:R-:W-:Y:S01]  /*8e40*/  SHF.R.U64 R5, R4, UR4, R5 ;  /* 0x0000000404057c19 */ /* 0x000fe20008001205 */
[----:B------:R-:W-:Y:S01]  /*8e50*/  ULDC UR4, c[0x0][0x638] ;  /* 0x00018e0000047ab9 */ /* 0x000fe20000000800 */
[----:B------:R-:W-:Y:S01]  /*8e60*/  LOP3.LUT R19, R19, UR16, RZ, 0xc0, !PT ;  /* 0x0000001013137c12 */ /* 0x000fe2000f8ec0ff */
[----:B---3--:R-:W-:Y:S01]  /*8e70*/  @P3 IMAD R18, R21, R24, R6 ;  /* 0x0000001815123224 */ /* 0x008fe200078e0206 */
[----:B------:R-:W-:Y:S01]  /*8e80*/  ULDC UR5, c[0x0][0x610] ;  /* 0x0001840000057ab9 */ /* 0x000fe20000000800 */
[----:B------:R-:W-:Y:S02]  /*8e90*/  IMAD.MOV R11, RZ, RZ, -R5 ;  /* 0x000000ffff0b7224 */ /* 0x000fe400078e0a05 */
[----:B------:R-:W-:-:S02]  /*8ea0*/  IMAD R5, R5, UR18, R22 ;  /* 0x0000001205057c24 */ /* 0x000fc4000f8e0216 */
[----:B------:R-:W-:Y:S01]  /*8eb0*/  IMAD R20, R11, UR4, R20 ;  /* 0x000000040b147c24 */ /* 0x000fe2000f8e0214 */
[----:B------:R-:W-:Y:S01]  /*8ec0*/  ULDC UR4, c[0x0][0x600] ;  /* 0x0001800000047ab9 */ /* 0x000fe20000000800 */
[----:B------:R-:W-:Y:S02]  /*8ed0*/  IMAD R18, R5, UR5, R18 ;  /* 0x0000000505127c24 */ /* 0x000fe4000f8e0212 */
[----:B------:R-:W-:Y:S02]  /*8ee0*/  IMAD R11, R20, UR4, R19 ;  /* 0x00000004140b7c24 */ /* 0x000fe4000f8e0213 */
[----:B------:R-:W-:Y:S02]  /*8ef0*/  IMAD.MOV.U32 R10, RZ, RZ, 0x1 ;  /* 0x00000001ff0a7424 */ /* 0x000fe400078e00ff */
[----:B------:R-:W-:Y:S01]  /*8f00*/  IMAD.MOV.U32 R4, RZ, RZ, R16 ;  /* 0x000000ffff047224 */ /* 0x000fe200078e0010 */
[----:B------:R-:W-:Y:S02]  /*8f10*/  SEL R5, R11, R18, !P3 ;  /* 0x000000120b057207 */ /* 0x000fe40005800000 */
[----:B------:R-:W-:-:S07]  /*8f20*/  SEL R6, R18, R11, !P3 ;  /* 0x0000000b12067207 */ /* 0x000fce0005800000 */
.L_x_184:
[----:B------:R-:W-:Y:S05]  /*8f30*/  BSYNC B1 ;  /* 0x0000000000017941 */ /* 0x000fea0003800000 */
.L_x_183:
[----:B------:R-:W-:-:S13]  /*8f40*/  LOP3.LUT P1, RZ, R10, 0xff, RZ, 0xc0, !PT ;  /* 0x000000ff0aff7812 */ /* 0x000fda000782c0ff */
[----:B------:R-:W-:Y:S05]  /*8f50*/  @P1 BRA `(.L_x_187) ;  /* 0xfffffff400341947 */ /* 0x000fea000383ffff */
[----:B------:R-:W-:Y:S05]  /*8f60*/  BSYNC B0 ;  /* 0x0000000000007941 */ /* 0x000fea0003800000 */
.L_x_175:
[----:B------:R-:W-:-:S03]  /*8f70*/  UMOV UR4, 0xffffffff ;  /* 0xffffffff00047882 */ /* 0x000fc60000000000 */
[----:B------:R-:W-:Y:S05]  /*8f80*/  BRA.DIV UR4, `(.L_x_188) ;  /* 0x0000000e04447947 */ /* 0x000fea000b800000 */
[----:B------:R-:W-:-:S13]  /*8f90*/  ELECT P0, URZ, PT ;  /* 0x00000000003f782f */ /* 0x000fda0003800000 */
.L_x_218:
[----:B------:R-:W-:Y:S04]  /*8fa0*/  BSSY B0, `(.L_x_189) ;  /* 0x00000a9000007945 */ /* 0x000fe80003800000 */
[----:B------:R-:W-:Y:S05]  /*8fb0*/  @!P0 BRA `(.L_x_190) ;  /* 0x00000008009c8947 */ /* 0x000fea0003800000 */
[----:B------:R-:W-:-:S04]  /*8fc0*/  LOP3.LUT R7, R7, 0x2, RZ, 0xfc, !PT ;  /* 0x0000000207077812 */ /* 0x000fc800078efcff */
[----:B------:R-:W-:-:S13]  /*8fd0*/  ISETP.NE.AND P0, PT, R7, 0x3, PT ;  /* 0x000000030700780c */ /* 0x000fda0003f05270 */
[----:B------:R-:W-:Y:S05]  /*8fe0*/  @!P0 BRA `(.L_x_191) ;  /* 0x0000000000048947 */ /* 0x000fea0003800000 */
[----:B------:R-:W-:Y:S01]  /*8ff0*/  BPT.TRAP 0x1 ;  /* 0x000000040000795c */ /* 0x000fe20000300000 */
.L_x_191:
[----:B------:R-:W0:Y:S01]  /*9000*/  S2R R3, SR_CgaCtaId ;  /* 0x0000000000037919 */ /* 0x000e220000008800 */
[----:B------:R-:W-:Y:S02]  /*9010*/  MOV R0, 0x400 ;  /* 0x0000040000007802 */ /* 0x000fe40000000f00 */
[----:B------:R-:W-:Y:S02]  /*9020*/  SHF.L.U32 R2, R12, 0x1f, RZ ;  /* 0x0000001f0c027819 */ /* 0x000fe400000006ff */
[----:B0-----:R-:W-:-:S05]  /*9030*/  LEA R0, R3, R0, 0x18 ;  /* 0x0000000003007211 */ /* 0x001fca00078ec0ff */
[----:B------:R-:W-:-:S04]  /*9040*/  VIADD R0, R0, 0x90 ;  /* 0x0000009000007836 */ /* 0x000fc80000000000 */
[C---:B------:R-:W-:Y:S02]  /*9050*/  IMAD R5, R13.reuse, 0x8, R0 ;  /* 0x000000080d057824 */ /* 0x040fe400078e0200 */
[----:B------:R-:W-:Y:S02]  /*9060*/  VIADD R13, R13, 0x1 ;  /* 0x000000010d0d7836 */ /* 0x000fe40000000000 */
[----:B------:R-:W0:Y:S03]  /*9070*/  SYNCS.PHASECHK.TRANS64.TRYWAIT P0, [R5+URZ], R2 ;  /* 0x00000002050075a7 */ /* 0x000e26000800017f */
[----:B------:R-:W-:-:S04]  /*9080*/  ISETP.NE.AND P1, PT, R13, 0x12, PT ;  /* 0x000000120d00780c */ /* 0x000fc80003f25270 */
[----:B------:R-:W-:Y:S02]  /*9090*/  SEL R3, RZ, 0x1, P1 ;  /* 0x00000001ff037807 */ /* 0x000fe40000800000 */
[----:B------:R-:W-:Y:S02]  /*90a0*/  SEL R13, R13, RZ, P1 ;  /* 0x000000ff0d0d7207 */ /* 0x000fe40000800000 */
[----:B------:R-:W-:-:S03]  /*90b0*/  LOP3.LUT R12, R12, R3, RZ, 0x3c, !PT ;  /* 0x000000030c0c7212 */ /* 0x000fc600078e3cff */
[----:B------:R-:W-:Y:S01]  /*90c0*/  IMAD R7, R13, 0x8, R0 ;  /* 0x000000080d077824 */ /* 0x000fe200078e0200 */
[----:B------:R-:W-:Y:S01]  /*90d0*/  SHF.L.U32 R4, R12, 0x1f, RZ ;  /* 0x0000001f0c047819 */ /* 0x000fe200000006ff */
[----:B0-----:R-:W-:Y:S06]  /*90e0*/  @!P0 BRA `(.L_x_192) ;  /* 0x0000000c00108947 */ /* 0x001fec0003800000 */
.L_x_219:
[----:B------:R-:W1:Y:S01]  /*90f0*/  SYNCS.PHASECHK.TRANS64.TRYWAIT P0, [R7+URZ], R4 ;  /* 0x00000004070075a7 */ /* 0x000e62000800017f */
[----:B0-----:R-:W-:-:S05]  /*9100*/  VIADD R2, R13, 0x1 ;  /* 0x000000010d027836 */ /* 0x001fca0000000000 */
[----:B------:R-:W-:-:S04]  /*9110*/  ISETP.NE.AND P1, PT, R2, 0x12, PT ;  /* 0x000000120200780c */ /* 0x000fc80003f25270 */
[----:B------:R-:W-:Y:S02]  /*9120*/  SEL R3, RZ, 0x1, P1 ;  /* 0x00000001ff037807 */ /* 0x000fe40000800000 */
[----:B------:R-:W-:Y:S02]  /*9130*/  SEL R9, R2, RZ, P1 ;  /* 0x000000ff02097207 */ /* 0x000fe40000800000 */
[----:B------:R-:W-:-:S03]  /*9140*/  LOP3.LUT R12, R12, R3, RZ, 0x3c, !PT ;  /* 0x000000030c0c7212 */ /* 0x000fc600078e3cff */
[----:B------:R-:W-:Y:S01]  /*9150*/  IMAD R6, R9, 0x8, R0 ;  /* 0x0000000809067824 */ /* 0x000fe200078e0200 */
[----:B------:R-:W-:Y:S01]  /*9160*/  SHF.L.U32 R5, R12, 0x1f, RZ ;  /* 0x0000001f0c057819 */ /* 0x000fe200000006ff */
[----:B-1----:R-:W-:Y:S06]  /*9170*/  @!P0 BRA `(.L_x_193) ;  /* 0x0000000c00008947 */ /* 0x002fec0003800000 */
.L_x_220:
[----:B------:R-:W1:Y:S01]  /*9180*/  SYNCS.PHASECHK.TRANS64.TRYWAIT P0, [R6+URZ], R5 ;  /* 0x00000005060075a7 */ /* 0x000e62000800017f */
[----:B------:R-:W-:-:S05]  /*9190*/  VIADD R2, R9, 0x1 ;  /* 0x0000000109027836 */ /* 0x000fca0000000000 */
[----:B------:R-:W-:-:S04]  /*91a0*/  ISETP.NE.AND P1, PT, R2, 0x12, PT ;  /* 0x000000120200780c */ /* 0x000fc80003f25270 */
[----:B------:R-:W-:Y:S02]  /*91b0*/  SEL R3, RZ, 0x1, P1 ;  /* 0x00000001ff037807 */ /* 0x000fe40000800000 */
[----:B0-----:R-:W-:Y:S02]  /*91c0*/  SEL R7, R2, RZ, P1 ;  /* 0x000000ff02077207 */ /* 0x001fe40000800000 */
[----:B------:R-:W-:-:S03]  /*91d0*/  LOP3.LUT R12, R12, R3, RZ, 0x3c, !PT ;  /* 0x000000030c0c7212 */ /* 0x000fc600078e3cff */
[----:B------:R-:W-:Y:S01]  /*91e0*/  IMAD R9, R7, 0x8, R0 ;  /* 0x0000000807097824 */ /* 0x000fe200078e0200 */
[----:B------:R-:W-:Y:S01]  /*91f0*/  SHF.L.U32 R4, R12, 0x1f, RZ ;  /* 0x0000001f0c047819 */ /* 0x000fe200000006ff */
[----:B-1----:R-:W-:Y:S06]  /*9200*/  @!P0 BRA `(.L_x_194) ;  /* 0x0000000800f08947 */ /* 0x002fec0003800000 */
.L_x_221:
[----:B------:R-:W1:Y:S01]  /*9210*/  SYNCS.PHASECHK.TRANS64.TRYWAIT P0, [R9+URZ], R4 ;  /* 0x00000004090075a7 */ /* 0x000e62000800017f */
[----:B------:R-:W-:-:S05]  /*9220*/  VIADD R2, R7, 0x1 ;  /* 0x0000000107027836 */ /* 0x000fca0000000000 */
[----:B------:R-:W-:-:S04]  /*9230*/  ISETP.NE.AND P1, PT, R2, 0x12, PT ;  /* 0x000000120200780c */ /* 0x000fc80003f25270 */
[----:B------:R-:W-:Y:S02]  /*9240*/  SEL R3, RZ, 0x1, P1 ;  /* 0x00000001ff037807 */ /* 0x000fe40000800000 */
[----:B------:R-:W-:Y:S02]  /*9250*/  SEL R7, R2, RZ, P1 ;  /* 0x000000ff02077207 */ /* 0x000fe40000800000 */
[----:B------:R-:W-:-:S03]  /*9260*/  LOP3.LUT R12, R12, R3, RZ, 0x3c, !PT ;  /* 0x000000030c0c7212 */ /* 0x000fc600078e3cff */
[----:B0-----:R-:W-:Y:S01]  /*9270*/  IMAD R6, R7, 0x8, R0 ;  /* 0x0000000807067824 */ /* 0x001fe200078e0200 */
[----:B------:R-:W-:Y:S01]  /*9280*/  SHF.L.U32 R5, R12, 0x1f, RZ ;  /* 0x0000001f0c057819 */ /* 0x000fe200000006ff */
[----:B-1----:R-:W-:Y:S06]  /*9290*/  @!P0 BRA `(.L_x_195) ;  /* 0x0000000800e08947 */ /* 0x002fec0003800000 */
.L_x_222:
        /* <DEDUP_REMOVED lines=9> */
.L_x_223:
        /* <DEDUP_REMOVED lines=9> */
.L_x_224:
        /* <DEDUP_REMOVED lines=9> */
.L_x_225:
        /* <DEDUP_REMOVED lines=9> */
.L_x_226:
        /* <DEDUP_REMOVED lines=9> */
.L_x_227:
        /* <DEDUP_REMOVED lines=9> */
.L_x_228:
        /* <DEDUP_REMOVED lines=9> */
.L_x_229:
        /* <DEDUP_REMOVED lines=9> */
.L_x_230:
        /* <DEDUP_REMOVED lines=9> */
.L_x_231:
        /* <DEDUP_REMOVED lines=9> */
.L_x_232:
        /* <DEDUP_REMOVED lines=9> */
.L_x_233:
        /* <DEDUP_REMOVED lines=9> */
.L_x_234:
[----:B------:R-:W1:Y:S01]  /*9960*/  SYNCS.PHASECHK.TRANS64.TRYWAIT P0, [R6+URZ], R5 ;  /* 0x00000005060075a7 */ /* 0x000e62000800017f */
[----:B------:R-:W-:-:S05]  /*9970*/  VIADD R2, R7, 0x1 ;  /* 0x0000000107027836 */ /* 0x000fca0000000000 */
[----:B------:R-:W-:-:S04]  /*9980*/  ISETP.NE.AND P1, PT, R2, 0x12, PT ;  /* 0x000000120200780c */ /* 0x000fc80003f25270 */
[----:B0-----:R-:W-:Y:S02]  /*9990*/  SEL R4, RZ, 0x1, P1 ;  /* 0x00000001ff047807 */ /* 0x001fe40000800000 */
[----:B------:R-:W-:Y:S02]  /*99a0*/  SEL R3, R2, RZ, P1 ;  /* 0x000000ff02037207 */ /* 0x000fe40000800000 */
[----:B------:R-:W-:Y:S01]  /*99b0*/  LOP3.LUT R4, R11, R4, RZ, 0x3c, !PT ;  /* 0x000000040b047212 */ /* 0x000fe200078e3cff */
[----:B-1----:R-:W-:Y:S06]  /*99c0*/  @!P0 BRA `(.L_x_208) ;  /* 0x0000000800188947 */ /* 0x002fec0003800000 */
.L_x_235:
[----:B------:R-:W-:Y:S01]  /*99d0*/  IMAD R3, R3, 0x8, R0 ;  /* 0x0000000803037824 */ /* 0x000fe200078e0200 */
[----:B------:R-:W-:-:S07]  /*99e0*/  SHF.L.U32 R0, R4, 0x1f, RZ ;  /* 0x0000001f04007819 */ /* 0x000fce00000006ff */
.L_x_209:
[----:B-1----:R1:W2:Y:S02]  /*99f0*/  SYNCS.PHASECHK.TRANS64.TRYWAIT P0, [R3+URZ], R0 ;  /* 0x00000000030075a7 */ /* 0x0022a4000800017f */
[----:B--2---:R-:W-:Y:S05]  /*9a00*/  @!P0 NANOSLEEP.SYNCS 0x989680 ;  /* 0x009896800000895d */ /* 0x004fea0003900000 */
[----:B------:R-:W2:Y:S02]  /*9a10*/  @!P0 SYNCS.PHASECHK.TRANS64 P0, [R3+URZ], R0 ;  /* 0x00000000030085a7 */ /* 0x000ea4000800007f */
[----:B--2---:R-:W-:Y:S05]  /*9a20*/  @!P0 BRA `(.L_x_209) ;  /* 0xfffffffc00f08947 */ /* 0x004fea000383ffff */
.L_x_190:
[----:B------:R-:W-:Y:S05]  /*9a30*/  BSYNC B0 ;  /* 0x0000000000007941 */ /* 0x000fea0003800000 */
.L_x_189:
[----:B------:R-:W-:Y:S05]  /*9a40*/  EXIT ;  /* 0x000000000000794d */ /* 0x000fea0003800000 */
.L_x_20:
[----:B0-----:R-:W-:-:S04]  /*9a50*/  IMAD.U32 R18, RZ, RZ, UR15 ;  /* 0x0000000fff127e24 */ /* 0x001fc8000f8e00ff */
[----:B------:R0:W1:Y:S03]  /*9a60*/  SYNCS.PHASECHK.TRANS64.TRYWAIT P1, [R18+URZ+-0x8], R17 ;  /* 0xfffff811120075a7 */ /* 0x000066000802017f */
[----:B-1----:R-:W-:Y:S05]  /*9a70*/  @!P1 NANOSLEEP.SYNCS 0x989680 ;  /* 0x009896800000995d */ /* 0x002fea0003900000 */
[----:B------:R-:W1:Y:S02]  /*9a80*/  @!P1 SYNCS.PHASECHK.TRANS64 P1, [R18+URZ+-0x8], R17 ;  /* 0xfffff811120095a7 */ /* 0x000e64000802007f */
[----:B-1----:R-:W-:Y:S05]  /*9a90*/  @!P1 BRA `(.L_x_20) ;  /* 0xfffffffc00ec9947 */ /* 0x002fea000383ffff */
[----:B------:R-:W-:Y:S05]  /*9aa0*/  BRA `(.L_x_210) ;  /* 0xffffff7c00547947 */ /* 0x000fea000383ffff */
.L_x_25:
[----:B-1----:R-:W-:-:S04]  /*9ab0*/  IMAD.U32 R18, RZ, RZ, UR6 ;  /* 0x00000006ff127e24 */ /* 0x002fc8000f8e00ff */
[----:B------:R1:W4:Y:S03]  /*9ac0*/  SYNCS.PHASECHK.TRANS64.TRYWAIT P1, [R18+URZ], R17 ;  /* 0x00000011120075a7 */ /* 0x000326000802017f */
[----:B----4-:R-:W-:Y:S05]  /*9ad0*/  @!P1 NANOSLEEP.SYNCS 0x989680 ;  /* 0x009896800000995d */ /* 0x010fea0003900000 */
[----:B------:R-:W4:Y:S02]  /*9ae0*/  @!P1 SYNCS.PHASECHK.TRANS64 P1, [R18+URZ], R17 ;  /* 0x00000011120095a7 */ /* 0x000f24000802007f */
[----:B----4-:R-:W-:Y:S05]  /*9af0*/  @!P1 BRA `(.L_x_25) ;  /* 0xfffffffc00ec9947 */ /* 0x010fea000383ffff */
[----:B------:R-:W-:Y:S05]  /*9b00*/  BRA `(.L_x_24) ;  /* 0xffffff8000807947 */ /* 0x000fea000383ffff */
.L_x_31:
[----:B-1----:R-:W-:-:S04]  /*9b10*/  IMAD.U32 R21, RZ, RZ, UR9 ;  /* 0x00000009ff157e24 */ /* 0x002fc8000f8e00ff */
[----:B------:R1:W4:Y:S03]  /*9b20*/  SYNCS.PHASECHK.TRANS64.TRYWAIT P1, [R21+URZ], R20 ;  /* 0x00000014150075a7 */ /* 0x000326000802017f */
[----:B----4-:R-:W-:Y:S05]  /*9b30*/  @!P1 NANOSLEEP.SYNCS 0x989680 ;  /* 0x009896800000995d */ /* 0x010fea0003900000 */
[----:B------:R-:W4:Y:S02]  /*9b40*/  @!P1 SYNCS.PHASECHK.TRANS64 P1, [R21+URZ], R20 ;  /* 0x00000014150095a7 */ /* 0x000f24000802007f */
[----:B----4-:R-:W-:Y:S05]  /*9b50*/  @!P1 BRA `(.L_x_31) ;  /* 0xfffffffc00ec9947 */ /* 0x010fea000383ffff */
[----:B------:R-:W-:Y:S05]  /*9b60*/  BRA `(.L_x_30) ;  /* 0xffffff8800b87947 */ /* 0x000fea000383ffff */
.L_x_39:
[----:B01--4-:R-:W-:-:S04]  /*9b70*/  IMAD.U32 R19, RZ, RZ, UR15 ;  /* 0x0000000fff137e24 */ /* 0x013fc8000f8e00ff */
[----:B------:R0:W1:Y:S03]  /*9b80*/  SYNCS.PHASECHK.TRANS64.TRYWAIT P1, [R19+URZ+0x8], R18 ;  /* 0x00000812130075a7 */ /* 0x000066000802017f */
[----:B-1----:R-:W-:Y:S05]  /*9b90*/  @!P1 NANOSLEEP.SYNCS 0x989680 ;  /* 0x009896800000995d */ /* 0x002fea0003900000 */
[----:B------:R-:W1:Y:S02]  /*9ba0*/  @!P1 SYNCS.PHASECHK.TRANS64 P1, [R19+URZ+0x8], R18 ;  /* 0x00000812130095a7 */ /* 0x000e64000802007f */
[----:B-1----:R-:W-:Y:S05]  /*9bb0*/  @!P1 BRA `(.L_x_39) ;  /* 0xfffffffc00ec9947 */ /* 0x002fea000383ffff */
[----:B------:R-:W-:Y:S05]  /*9bc0*/  BRA `(.L_x_211) ;  /* 0xffffff98001c7947 */ /* 0x000fea000383ffff */
.L_x_176:
[----:B------:R-:W-:Y:S01]  /*9bd0*/  BSSY B1, `(.L_x_212) ;  /* 0x0000006000017945 */ /* 0x000fe20003800000 */
[----:B------:R-:W-:-:S07]  /*9be0*/  IMAD.MOV.U32 R10, RZ, RZ, -0x1 ;  /* 0xffffffffff0a7424 */ /* 0x000fce00078e00ff */
[----:B------:R-:W-:Y:S05]  /*9bf0*/  WARPSYNC.COLLECTIVE R10, `(.L_x_213) ;  /* 0x000000000a0c7348 */ /* 0x000fea0003c00000 */
[----:B------:R-:W-:Y:S02]  /*9c00*/  ELECT P1, UR62, PT ;  /* 0x00000000003e782f */ /* 0x000fe40003820000 */
[----:B------:R-:W-:Y:S01]  /*9c10*/  MOV R10, UR62 ;  /* 0x0000003e000a7c02 */ /* 0x000fe20008000f00 */
[----:B------:R-:W-:Y:S10]  /*9c20*/  ENDCOLLECTIVE ;  /* 0x000000000000791b */ /* 0x000ff40003800000 */
.L_x_213:
[----:B------:R-:W-:Y:S05]  /*9c30*/  BSYNC B1 ;  /* 0x0000000000017941 */ /* 0x000fea0003800000 */
.L_x_212:
[----:B------:R-:W-:Y:S05]  /*9c40*/  BRA `(.L_x_214) ;  /* 0xffffffe800047947 */ /* 0x000fea000383ffff */
.L_x_179:
[----:B0-----:R0:W1:Y:S02]  /*9c50*/  SYNCS.PHASECHK.TRANS64.TRYWAIT P1, [R19+URZ+0x90], R10 ;  /* 0x0000900a130075a7 */ /* 0x001064000802017f */
[----:B-1----:R-:W-:Y:S05]  /*9c60*/  @!P1 NANOSLEEP.SYNCS 0x989680 ;  /* 0x009896800000995d */ /* 0x002fea0003900000 */
[----:B------:R-:W1:Y:S02]  /*9c70*/  @!P1 SYNCS.PHASECHK.TRANS64 P1, [R19+URZ+0x90], R10 ;  /* 0x0000900a130095a7 */ /* 0x000e64000802007f */
[----:B-1----:R-:W-:Y:S05]  /*9c80*/  @!P1 BRA `(.L_x_179) ;  /* 0xfffffffc00f09947 */ /* 0x002fea000383ffff */
[----:B------:R-:W-:Y:S05]  /*9c90*/  BRA `(.L_x_215) ;  /* 0xffffffe800407947 */ /* 0x000fea000383ffff */
.L_x_188:
[----:B------:R-:W-:Y:S01]  /*9ca0*/  BSSY B0, `(.L_x_216) ;  /* 0x0000006000007945 */ /* 0x000fe20003800000 */
[----:B------:R-:W-:-:S07]  /*9cb0*/  IMAD.MOV.U32 R10, RZ, RZ, -0x1 ;  /* 0xffffffffff0a7424 */ /* 0x000fce00078e00ff */
[----:B------:R-:W-:Y:S05]  /*9cc0*/  WARPSYNC.COLLECTIVE R10, `(.L_x_217) ;  /* 0x000000000a0c7348 */ /* 0x000fea0003c00000 */
[----:B------:R-:W-:Y:S02]  /*9cd0*/  ELECT P1, UR62, PT ;  /* 0x00000000003e782f */ /* 0x000fe40003820000 */
[----:B------:R-:W-:Y:S01]  /*9ce0*/  MOV R10, UR62 ;  /* 0x0000003e000a7c02 */ /* 0x000fe20008000f00 */
[----:B------:R-:W-:Y:S10]  /*9cf0*/  ENDCOLLECTIVE ;  /* 0x000000000000791b */ /* 0x000ff40003800000 */
.L_x_217:
[----:B------:R-:W-:Y:S05]  /*9d00*/  BSYNC B0 ;  /* 0x0000000000007941 */ /* 0x000fea0003800000 */
.L_x_216:
[----:B------:R-:W-:Y:S01]  /*9d10*/  PLOP3.LUT P0, PT, P1, PT, PT, 0x80, 0x0 ;  /* 0x000000000000781c */ /* 0x000fe20000f0f070 */
[----:B------:R-:W-:-:S12]  /*9d20*/  BRA `(.L_x_218) ;  /* 0xfffffff0009c7947 */ /* 0x000fd8000383ffff */
.L_x_192:
[----:B0-----:R0:W1:Y:S02]  /*9d30*/  SYNCS.PHASECHK.TRANS64.TRYWAIT P0, [R5+URZ], R2 ;  /* 0x00000002050075a7 */ /* 0x001064000800017f */
[----:B-1----:R-:W-:Y:S05]  /*9d40*/  @!P0 NANOSLEEP.SYNCS 0x989680 ;  /* 0x009896800000895d */ /* 0x002fea0003900000 */
[----:B------:R-:W1:Y:S02]  /*9d50*/  @!P0 SYNCS.PHASECHK.TRANS64 P0, [R5+URZ], R2 ;  /* 0x00000002050085a7 */ /* 0x000e64000800007f */
[----:B-1----:R-:W-:Y:S05]  /*9d60*/  @!P0 BRA `(.L_x_192) ;  /* 0xfffffffc00f08947 */ /* 0x002fea000383ffff */
[----:B------:R-:W-:Y:S05]  /*9d70*/  BRA `(.L_x_219) ;  /* 0xfffffff000dc7947 */ /* 0x000fea000383ffff */
.L_x_193:
[----:B0-----:R0:W1:Y:S02]  /*9d80*/  SYNCS.PHASECHK.TRANS64.TRYWAIT P0, [R7+URZ], R4 ;  /* 0x00000004070075a7 */ /* 0x001064000800017f */
[----:B-1----:R-:W-:Y:S05]  /*9d90*/  @!P0 NANOSLEEP.SYNCS 0x989680 ;  /* 0x009896800000895d */ /* 0x002fea0003900000 */
[----:B------:R-:W1:Y:S02]  /*9da0*/  @!P0 SYNCS.PHASECHK.TRANS64 P0, [R7+URZ], R4 ;  /* 0x00000004070085a7 */ /* 0x000e64000800007f */
[----:B-1----:R-:W-:Y:S05]  /*9db0*/  @!P0 BRA `(.L_x_193) ;  /* 0xfffffffc00f08947 */ /* 0x002fea000383ffff */
[----:B------:R-:W-:Y:S05]  /*9dc0*/  BRA `(.L_x_220) ;  /* 0xfffffff000ec7947 */ /* 0x000fea000383ffff */
.L_x_194:
[----:B0-----:R0:W1:Y:S02]  /*9dd0*/  SYNCS.PHASECHK.TRANS64.TRYWAIT P0, [R6+URZ], R5 ;  /* 0x00000005060075a7 */ /* 0x001064000800017f */
[----:B-1----:R-:W-:Y:S05]  /*9de0*/  @!P0 NANOSLEEP.SYNCS 0x989680 ;  /* 0x009896800000895d */ /* 0x002fea0003900000 */
[----:B------:R-:W1:Y:S02]  /*9df0*/  @!P0 SYNCS.PHASECHK.TRANS64 P0, [R6+URZ], R5 ;  /* 0x00000005060085a7 */ /* 0x000e64000800007f */
[----:B-1----:R-:W-:Y:S05]  /*9e00*/  @!P0 BRA `(.L_x_194) ;  /* 0xfffffffc00f08947 */ /* 0x002fea000383ffff */
[----:B------:R-:W-:Y:S05]  /*9e10*/  BRA `(.L_x_221) ;  /* 0xfffffff000fc7947 */ /* 0x000fea000383ffff */
.L_x_195:
[----:B0-----:R0:W1:Y:S02]  /*9e20*/  SYNCS.PHASECHK.TRANS64.TRYWAIT P0, [R9+URZ], R4 ;  /* 0x00000004090075a7 */ /* 0x001064000800017f */
[----:B-1----:R-:W-:Y:S05]  /*9e30*/  @!P0 NANOSLEEP.SYNCS 0x989680 ;  /* 0x009896800000895d */ /* 0x002fea0003900000 */
[----:B------:R-:W1:Y:S02]  /*9e40*/  @!P0 SYNCS.PHASECHK.TRANS64 P0, [R9+URZ], R4 ;  /* 0x00000004090085a7 */ /* 0x000e64000800007f */
[----:B-1----:R-:W-:Y:S05]  /*9e50*/  @!P0 BRA `(.L_x_195) ;  /* 0xfffffffc00f08947 */ /* 0x002fea000383ffff */
[----:B------:R-:W-:Y:S05]  /*9e60*/  BRA `(.L_x_222) ;  /* 0xfffffff4000c7947 */ /* 0x000fea000383ffff */
.L_x_196:
[----:B0-----:R0:W1:Y:S02]  /*9e70*/  SYNCS.PHASECHK.TRANS64.TRYWAIT P0, [R6+URZ], R5 ;  /* 0x00000005060075a7 */ /* 0x001064000800017f */
[----:B-1----:R-:W-:Y:S05]  /*9e80*/  @!P0 NANOSLEEP.SYNCS 0x989680 ;  /* 0x009896800000895d */ /* 0x002fea0003900000 */
[----:B------:R-:W1:Y:S02]  /*9e90*/  @!P0 SYNCS.PHASECHK.TRANS64 P0, [R6+URZ], R5 ;  /* 0x00000005060085a7 */ /* 0x000e64000800007f */
[----:B-1----:R-:W-:Y:S05]  /*9ea0*/  @!P0 BRA `(.L_x_196) ;  /* 0xfffffffc00f08947 */ /* 0x002fea000383ffff */
[----:B------:R-:W-:Y:S05]  /*9eb0*/  BRA `(.L_x_223) ;  /* 0xfffffff4001c7947 */ /* 0x000fea000383ffff */
.L_x_197:
[----:B0-----:R0:W1:Y:S02]  /*9ec0*/  SYNCS.PHASECHK.TRANS64.TRYWAIT P0, [R9+URZ], R4 ;  /* 0x00000004090075a7 */ /* 0x001064000800017f */
[----:B-1----:R-:W-:Y:S05]  /*9ed0*/  @!P0 NANOSLEEP.SYNCS 0x989680 ;  /* 0x009896800000895d */ /* 0x002fea0003900000 */
[----:B------:R-:W1:Y:S02]  /*9ee0*/  @!P0 SYNCS.PHASECHK.TRANS64 P0, [R9+URZ], R4 ;  /* 0x00000004090085a7 */ /* 0x000e64000800007f */
[----:B-1----:R-:W-:Y:S05]  /*9ef0*/  @!P0 BRA `(.L_x_197) ;  /* 0xfffffffc00f08947 */ /* 0x002fea000383ffff */
[----:B------:R-:W-:Y:S05]  /*9f00*/  BRA `(.L_x_224) ;  /* 0xfffffff4002c7947 */ /* 0x000fea000383ffff */
.L_x_198:
[----:B0-----:R0:W1:Y:S02]  /*9f10*/  SYNCS.PHASECHK.TRANS64.TRYWAIT P0, [R6+URZ], R5 ;  /* 0x00000005060075a7 */ /* 0x001064000800017f */
[----:B-1----:R-:W-:Y:S05]  /*9f20*/  @!P0 NANOSLEEP.SYNCS 0x989680 ;  /* 0x009896800000895d */ /* 0x002fea0003900000 */
[----:B------:R-:W1:Y:S02]  /*9f30*/  @!P0 SYNCS.PHASECHK.TRANS64 P0, [R6+URZ], R5 ;  /* 0x00000005060085a7 */ /* 0x000e64000800007f */
[----:B-1----:R-:W-:Y:S05]  /*9f40*/  @!P0 BRA `(.L_x_198) ;  /* 0xfffffffc00f08947 */ /* 0x002fea000383ffff */
[----:B------:R-:W-:Y:S05]  /*9f50*/  BRA `(.L_x_225) ;  /* 0xfffffff4003c7947 */ /* 0x000fea000383ffff */
.L_x_199:
[----:B0-----:R0:W1:Y:S02]  /*9f60*/  SYNCS.PHASECHK.TRANS64.TRYWAIT P0, [R9+URZ], R4 ;  /* 0x00000004090075a7 */ /* 0x001064000800017f */
[----:B-1----:R-:W-:Y:S05]  /*9f70*/  @!P0 NANOSLEEP.SYNCS 0x989680 ;  /* 0x009896800000895d */ /* 0x002fea0003900000 */
[----:B------:R-:W1:Y:S02]  /*9f80*/  @!P0 SYNCS.PHASECHK.TRANS64 P0, [R9+URZ], R4 ;  /* 0x00000004090085a7 */ /* 0x000e64000800007f */
[----:B-1----:R-:W-:Y:S05]  /*9f90*/  @!P0 BRA `(.L_x_199) ;  /* 0xfffffffc00f08947 */ /* 0x002fea000383ffff */
[----:B------:R-:W-:Y:S05]  /*9fa0*/  BRA `(.L_x_226) ;  /* 0xfffffff4004c7947 */ /* 0x000fea000383ffff */
.L_x_200:
[----:B0-----:R0:W1:Y:S02]  /*9fb0*/  SYNCS.PHASECHK.TRANS64.TRYWAIT P0, [R6+URZ], R5 ;  /* 0x00000005060075a7 */ /* 0x001064000800017f */
[----:B-1----:R-:W-:Y:S05]  /*9fc0*/  @!P0 NANOSLEEP.SYNCS 0x989680 ;  /* 0x009896800000895d */ /* 0x002fea0003900000 */
[----:B------:R-:W1:Y:S02]  /*9fd0*/  @!P0 SYNCS.PHASECHK.TRANS64 P0, [R6+URZ], R5 ;  /* 0x00000005060085a7 */ /* 0x000e64000800007f */
[----:B-1----:R-:W-:Y:S05]  /*9fe0*/  @!P0 BRA `(.L_x_200) ;  /* 0xfffffffc00f08947 */ /* 0x002fea000383ffff */
[----:B------:R-:W-:Y:S05]  /*9ff0*/  BRA `(.L_x_227) ;  /* 0xfffffff4005c7947 */ /* 0x000fea000383ffff */
.L_x_201:
[----:B0-----:R0:W1:Y:S02]  /*a000*/  SYNCS.PHASECHK.TRANS64.TRYWAIT P0, [R9+URZ], R4 ;  /* 0x00000004090075a7 */ /* 0x001064000800017f */
[----:B-1----:R-:W-:Y:S05]  /*a010*/  @!P0 NANOSLEEP.SYNCS 0x989680 ;  /* 0x009896800000895d */ /* 0x002fea0003900000 */
[----:B------:R-:W1:Y:S02]  /*a020*/  @!P0 SYNCS.PHASECHK.TRANS64 P0, [R9+URZ], R4 ;  /* 0x00000004090085a7 */ /* 0x000e64000800007f */
[----:B-1----:R-:W-:Y:S05]  /*a030*/  @!P0 BRA `(.L_x_201) ;  /* 0xfffffffc00f08947 */ /* 0x002fea000383ffff */
[----:B------:R-:W-:Y:S05]  /*a040*/  BRA `(.L_x_228) ;  /* 0xfffffff4006c7947 */ /* 0x000fea000383ffff */
.L_x_202:
[----:B0-----:R0:W1:Y:S02]  /*a050*/  SYNCS.PHASECHK.TRANS64.TRYWAIT P0, [R6+URZ], R5 ;  /* 0x00000005060075a7 */ /* 0x001064000800017f */
[----:B-1----:R-:W-:Y:S05]  /*a060*/  @!P0 NANOSLEEP.SYNCS 0x989680 ;  /* 0x009896800000895d */ /* 0x002fea0003900000 */
[----:B------:R-:W1:Y:S02]  /*a070*/  @!P0 SYNCS.PHASECHK.TRANS64 P0, [R6+URZ], R5 ;  /* 0x00000005060085a7 */ /* 0x000e64000800007f */
[----:B-1----:R-:W-:Y:S05]  /*a080*/  @!P0 BRA `(.L_x_202) ;  /* 0xfffffffc00f08947 */ /* 0x002fea000383ffff */
[----:B------:R-:W-:Y:S05]  /*a090*/  BRA `(.L_x_229) ;  /* 0xfffffff4007c7947 */ /* 0x000fea000383ffff */
.L_x_203:
[----:B0-----:R0:W1:Y:S02]  /*a0a0*/  SYNCS.PHASECHK.TRANS64.TRYWAIT P0, [R9+URZ], R4 ;  /* 0x00000004090075a7 */ /* 0x001064000800017f */
[----:B-1----:R-:W-:Y:S05]  /*a0b0*/  @!P0 NANOSLEEP.SYNCS 0x989680 ;  /* 0x009896800000895d */ /* 0x002fea0003900000 */
[----:B------:R-:W1:Y:S02]  /*a0c0*/  @!P0 SYNCS.PHASECHK.TRANS64 P0, [R9+URZ], R4 ;  /* 0x00000004090085a7 */ /* 0x000e64000800007f */
[----:B-1----:R-:W-:Y:S05]  /*a0d0*/  @!P0 BRA `(.L_x_203) ;  /* 0xfffffffc00f08947 */ /* 0x002fea000383ffff */
[----:B------:R-:W-:Y:S05]  /*a0e0*/  BRA `(.L_x_230) ;  /* 0xfffffff4008c7947 */ /* 0x000fea000383ffff */
.L_x_204:
[----:B0-----:R0:W1:Y:S02]  /*a0f0*/  SYNCS.PHASECHK.TRANS64.TRYWAIT P0, [R6+URZ], R5 ;  /* 0x00000005060075a7 */ /* 0x001064000800017f */
[----:B-1----:R-:W-:Y:S05]  /*a100*/  @!P0 NANOSLEEP.SYNCS 0x989680 ;  /* 0x009896800000895d */ /* 0x002fea0003900000 */
[----:B------:R-:W1:Y:S02]  /*a110*/  @!P0 SYNCS.PHASECHK.TRANS64 P0, [R6+URZ], R5 ;  /* 0x00000005060085a7 */ /* 0x000e64000800007f */
[----:B-1----:R-:W-:Y:S05]  /*a120*/  @!P0 BRA `(.L_x_204) ;  /* 0xfffffffc00f08947 */ /* 0x002fea000383ffff */
[----:B------:R-:W-:Y:S05]  /*a130*/  BRA `(.L_x_231) ;  /* 0xfffffff4009c7947 */ /* 0x000fea000383ffff */
.L_x_205:
[----:B0-----:R0:W1:Y:S02]  /*a140*/  SYNCS.PHASECHK.TRANS64.TRYWAIT P0, [R9+URZ], R4 ;  /* 0x00000004090075a7 */ /* 0x001064000800017f */
[----:B-1----:R-:W-:Y:S05]  /*a150*/  @!P0 NANOSLEEP.SYNCS 0x989680 ;  /* 0x009896800000895d */ /* 0x002fea0003900000 */
[----:B------:R-:W1:Y:S02]  /*a160*/  @!P0 SYNCS.PHASECHK.TRANS64 P0, [R9+URZ], R4 ;  /* 0x00000004090085a7 */ /* 0x000e64000800007f */
[----:B-1----:R-:W-:Y:S05]  /*a170*/  @!P0 BRA `(.L_x_205) ;  /* 0xfffffffc00f08947 */ /* 0x002fea000383ffff */
[----:B------:R-:W-:Y:S05]  /*a180*/  BRA `(.L_x_232) ;  /* 0xfffffff400ac7947 */ /* 0x000fea000383ffff */
.L_x_206:
[----:B0-----:R0:W1:Y:S02]  /*a190*/  SYNCS.PHASECHK.TRANS64.TRYWAIT P0, [R6+URZ], R5 ;  /* 0x00000005060075a7 */ /* 0x001064000800017f */
[----:B-1----:R-:W-:Y:S05]  /*a1a0*/  @!P0 NANOSLEEP.SYNCS 0x989680 ;  /* 0x009896800000895d */ /* 0x002fea0003900000 */
[----:B------:R-:W1:Y:S02]  /*a1b0*/  @!P0 SYNCS.PHASECHK.TRANS64 P0, [R6+URZ], R5 ;  /* 0x00000005060085a7 */ /* 0x000e64000800007f */
[----:B-1----:R-:W-:Y:S05]  /*a1c0*/  @!P0 BRA `(.L_x_206) ;  /* 0xfffffffc00f08947 */ /* 0x002fea000383ffff */
[----:B------:R-:W-:Y:S05]  /*a1d0*/  BRA `(.L_x_233) ;  /* 0xfffffff400bc7947 */ /* 0x000fea000383ffff */
.L_x_207:
[----:B0-----:R0:W1:Y:S02]  /*a1e0*/  SYNCS.PHASECHK.TRANS64.TRYWAIT P0, [R9+URZ], R4 ;  /* 0x00000004090075a7 */ /* 0x001064000800017f */
[----:B-1----:R-:W-:Y:S05]  /*a1f0*/  @!P0 NANOSLEEP.SYNCS 0x989680 ;  /* 0x009896800000895d */ /* 0x002fea0003900000 */
[----:B------:R-:W1:Y:S02]  /*a200*/  @!P0 SYNCS.PHASECHK.TRANS64 P0, [R9+URZ], R4 ;  /* 0x00000004090085a7 */ /* 0x000e64000800007f */
[----:B-1----:R-:W-:Y:S05]  /*a210*/  @!P0 BRA `(.L_x_207) ;  /* 0xfffffffc00f08947 */ /* 0x002fea000383ffff */
[----:B------:R-:W-:Y:S05]  /*a220*/  BRA `(.L_x_234) ;  /* 0xfffffff400cc7947 */ /* 0x000fea000383ffff */
.L_x_208:
[----:B0-----:R0:W1:Y:S02]  /*a230*/  SYNCS.PHASECHK.TRANS64.TRYWAIT P0, [R6+URZ], R5 ;  /* 0x00000005060075a7 */ /* 0x001064000800017f */
[----:B-1----:R-:W-:Y:S05]  /*a240*/  @!P0 NANOSLEEP.SYNCS 0x989680 ;  /* 0x009896800000895d */ /* 0x002fea0003900000 */
[----:B------:R-:W1:Y:S02]  /*a250*/  @!P0 SYNCS.PHASECHK.TRANS64 P0, [R6+URZ], R5 ;  /* 0x00000005060085a7 */ /* 0x000e64000800007f */
[----:B-1----:R-:W-:Y:S05]  /*a260*/  @!P0 BRA `(.L_x_208) ;  /* 0xfffffffc00f08947 */ /* 0x002fea000383ffff */
[----:B------:R-:W-:Y:S05]  /*a270*/  BRA `(.L_x_235) ;  /* 0xfffffff400d47947 */ /* 0x000fea000383ffff */
.L_x_236:
[----:B------:R-:W-:-:S00]  /*a280*/  BRA `(.L_x_236) ;  /* 0xfffffffc00fc7947 */ /* 0x000fc0000383ffff */
[----:B------:R-:W-:-:S00]  /*a290*/  NOP ;  /* 0x0000000000007918 */ /* 0x000fc00000000000 */
        /* <DEDUP_REMOVED lines=14> */
.L_x_237:


//--------------------- .nv.shared._ZN7cutlass13device_kernelINS_4gemm6kernel13GemmUniversalIN4cute5tupleIJiiiiEEENS1_10collective13CollectiveMmaINS1_37MainloopSm90TmaGmmaWarpSpecializedFP8ILi18ENS5_IJNS4_1CILi1EEENSA_ILi4EEESB_EEENS1_32KernelTmaWarpSpecializedPingpongEEENS5_IJNSA_ILi64EEENSA_ILi128EEESG_EEENS_12float_e5m2_tENS5_IJlSB_lEEESJ_SK_NS4_8TiledMMAINS4_8MMA_AtomIJNS4_4SM904GMMA31MMA_64x128x32_F32E5M2E5M2_SS_TNILNSO_7ScaleInE1ELSQ_1EEEEEENS4_6LayoutINS5_IJSB_SB_SB_EEENS5_IJNSA_ILi0EEESV_SV_EEEEENS5_IJNS4_10UnderscoreESY_SY_EEEEENS4_23SM90_TMA_LOAD_MULTICASTENS4_14ComposedLayoutINS4_7SwizzleILi2ELi4ELi3EEENS4_18smem_ptr_flag_bitsILi8EEENST_INS5_IJNSA_ILi8EEESG_EEENS5_IJSG_SB_EEEEEEEvNS4_8identityENS4_13SM90_TMA_LOADES1B_vS1C_EENS_8epilogue10collective6detail29Sm90TmaWarpSpecializedAdapterINS1G_15DefaultEpilogueISJ_SK_SK_NS1F_6thread17LinearCombinationISJ_Li1EffLNS1K_9ScaleType4KindE0ELNS_15FloatRoundStyleE2ESJ_EENS1_15EpilogueDefaultEEEEEvvEEEEvNT_6ParamsE --------------------------
	.section	.nv.shared._ZN7cutlass13device_kernelINS_4gemm6kernel13GemmUniversalIN4cute5tupleIJiiiiEEENS1_10collective13CollectiveMmaINS1_37MainloopSm90TmaGmmaWarpSpecializedFP8ILi18ENS5_IJNS4_1CILi1EEENSA_ILi4EEESB_EEENS1_32KernelTmaWarpSpecializedPingpongEEENS5_IJNSA_ILi64EEENSA_ILi128EEESG_EEENS_12float_e5m2_tENS5_IJlSB_lEEESJ_SK_NS4_8TiledMMAINS4_8MMA_AtomIJNS4_4SM904GMMA31MMA_64x128x32_F32E5M2E5M2_SS_TNILNSO_7ScaleInE1ELSQ_1EEEEEENS4_6LayoutINS5_IJSB_SB_SB_EEENS5_IJNSA_ILi0EEESV_SV_EEEEENS5_IJNS4_10UnderscoreESY_SY_EEEEENS4_23SM90_TMA_LOAD_MULTICASTENS4_14ComposedLayoutINS4_7SwizzleILi2ELi4ELi3EEENS4_18smem_ptr_flag_bitsILi8EEENST_INS5_IJNSA_ILi8EEESG_EEENS5_IJSG_SB_EEEEEEEvNS4_8identityENS4_13SM90_TMA_LOADES1B_vS1C_EENS_8epilogue10collective6detail29Sm90TmaWarpSpecializedAdapterINS1G_15DefaultEpilogueISJ_SK_SK_NS1F_6thread17LinearCombinationISJ_Li1EffLNS1K_9ScaleType4KindE0ELNS_15FloatRoundStyleE2ESJ_EENS1_15EpilogueDefaultEEEEEvvEEEEvNT_6ParamsE,"aw",@nobits
	.sectionflags	@""
	.align	16
	.zero		1024


//--------------------- .nv.shared.reserved.0     --------------------------
	.section	.nv.shared.reserved.0,"aw",@nobits
	.weak		__nv_reservedSMEM_offset_0_alias
	.size		__nv_reservedSMEM_offset_0_alias, 0, 0
	.other		__nv_reservedSMEM_offset_0_alias,@"STO_CUDA_RESERVED_SHARED STV_DEFAULT"
__nv_reservedSMEM_offset_0_alias:
	.zero		0


//--------------------- .nv.global                --------------------------
	.section	.nv.global,"aw",@nobits
.nv.global:
	.type		_ZN40_INTERNAL_5d14bec7_4_k_cu_6ddf7242_187194cute1_E,@object
	.size		_ZN40_INTERNAL_5d14bec7_4_k_cu_6ddf7242_187194cute1_E,(_ZN40_INTERNAL_5d14bec7_4_k_cu_6ddf7242_187194cuda3std3__45__cpo6cbeginE - _ZN40_INTERNAL_5d14bec7_4_k_cu_6ddf7242_187194cute1_E)
_ZN40_INTERNAL_5d14bec7_4_k_cu_6ddf7242_187194cute1_E:
	.zero		1
	.type		_ZN40_INTERNAL_5d14bec7_4_k_cu_6ddf7242_187194cuda3std3__45__cpo6cbeginE,@object
	.size		_ZN40_INTERNAL_5d14bec7_4_k_cu_6ddf7242_187194cuda3std3__45__cpo6cbeginE,(_ZN40_INTERNAL_5d14bec7_4_k_cu_6ddf7242_187194cuda3std3__48in_placeE - _ZN40_INTERNAL_5d14bec7_4_k_cu_6ddf7242_187194cuda3std3__45__cpo6cbeginE)
_ZN40_INTERNAL_5d14bec7_4_k_cu_6ddf7242_187194cuda3std3__45__cpo6cbeginE:
	.zero		1
	.type		_ZN40_INTERNAL_5d14bec7_4_k_cu_6ddf7242_187194cuda3std3__48in_placeE,@object
	.size		_ZN40_INTERNAL_5d14bec7_4_k_cu_6ddf7242_187194cuda3std3__48in_placeE,(_ZN40_INTERNAL_5d14bec7_4_k_cu_6ddf7242_187194cuda3std6ranges3__45__cpo9iter_moveE - _ZN40_INTERNAL_5d14bec7_4_k_cu_6ddf7242_187194cuda3std3__48in_placeE)
_ZN40_INTERNAL_5d14bec7_4_k_cu_6ddf7242_187194cuda3std3__48in_placeE:
	.zero		1
	.type		_ZN40_INTERNAL_5d14bec7_4_k_cu_6ddf7242_187194cuda3std6ranges3__45__cpo9iter_moveE,@object
	.size		_ZN40_INTERNAL_5d14bec7_4_k_cu_6ddf7242_187194cuda3std6ranges3__45__cpo9iter_moveE,(_ZN40_INTERNAL_5d14bec7_4_k_cu_6ddf7242_187194cuda3std3__45__cpo5beginE - _ZN40_INTERNAL_5d14bec7_4_k_cu_6ddf7242_187194cuda3std6ranges3__45__cpo9iter_moveE)
_ZN40_INTERNAL_5d14bec7_4_k_cu_6ddf7242_187194cuda3std6ranges3__45__cpo9iter_moveE:
	.zero		1
	.type		_ZN40_INTERNAL_5d14bec7_4_k_cu_6ddf7242_187194cuda3std3__45__cpo5beginE,@object
	.size		_ZN40_INTERNAL_5d14bec7_4_k_cu_6ddf7242_187194cuda3std3__45__cpo5beginE,(_ZN40_INTERNAL_5d14bec7_4_k_cu_6ddf7242_187194cuda3std3__442_GLOBAL__N__5d14bec7_4_k_cu_6ddf7242_187196ignoreE - _ZN40_INTERNAL_5d14bec7_4_k_cu_6ddf7242_187194cuda3std3__45__cpo5beginE)
_ZN40_INTERNAL_5d14bec7_4_k_cu_6ddf7242_187194cuda3std3__45__cpo5beginE:
	.zero		1
	.type		_ZN40_INTERNAL_5d14bec7_4_k_cu_6ddf7242_187194cuda3std3__442_GLOBAL__N__5d14bec7_4_k_cu_6ddf7242_187196ignoreE,@object
	.size		_ZN40_INTERNAL_5d14bec7_4_k_cu_6ddf7242_187194cuda3std3__442_GLOBAL__N__5d14bec7_4_k_cu_6ddf7242_187196ignoreE,(_ZN40_INTERNAL_5d14bec7_4_k_cu_6ddf7242_187194cute7productE - _ZN40_INTERNAL_5d14bec7_4_k_cu_6ddf7242_187194cuda3std3__442_GLOBAL__N__5d14bec7_4_k_cu_6ddf7242_187196ignoreE)
_ZN40_INTERNAL_5d14bec7_4_k_cu_6ddf7242_187194cuda3std3__442_GLOBAL__N__5d14bec7_4_k_cu_6ddf7242_187196ignoreE:
	.zero		1
	.type		_ZN40_INTERNAL_5d14bec7_4_k_cu_6ddf7242_187194cute7productE,@object
	.size		_ZN40_INTERNAL_5d14bec7_4_k_cu_6ddf7242_187194cute7productE,(_ZN40_INTERNAL_5d14bec7_4_k_cu_6ddf7242_187194cuda3std3__45__cpo3endE - _ZN40_INTERNAL_5d14bec7_4_k_cu_6ddf7242_187194cute7productE)
_ZN40_INTERNAL_5d14bec7_4_k_cu_6ddf7242_187194cute7productE:
	.zero		1
	.type		_ZN40_INTERNAL_5d14bec7_4_k_cu_6ddf7242_187194cuda3std3__45__cpo3endE,@object
	.size		_ZN40_INTERNAL_5d14bec7_4_k_cu_6ddf7242_187194cuda3std3__45__cpo3endE,(_ZN40_INTERNAL_5d14bec7_4_k_cu_6ddf7242_187194cuda3std3__419piecewise_constructE - _ZN40_INTERNAL_5d14bec7_4_k_cu_6ddf7242_187194cuda3std3__45__cpo3endE)
_ZN40_INTERNAL_5d14bec7_4_k_cu_6ddf7242_187194cuda3std3__45__cpo3endE:
	.zero		1
	.type		_ZN40_INTERNAL_5d14bec7_4_k_cu_6ddf7242_187194cuda3std3__419piecewise_constructE,@object
	.size		_ZN40_INTERNAL_5d14bec7_4_k_cu_6ddf7242_187194cuda3std3__419piecewise_constructE,(_ZN40_INTERNAL_5d14bec7_4_k_cu_6ddf7242_187194cuda3std3__45__cpo4cendE - _ZN40_INTERNAL_5d14bec7_4_k_cu_6ddf7242_187194cuda3std3__419piecewise_constructE)
_ZN40_INTERNAL_5d14bec7_4_k_cu_6ddf7242_187194cuda3std3__419piecewise_constructE:
	.zero		1
	.type		_ZN40_INTERNAL_5d14bec7_4_k_cu_6ddf7242_187194cuda3std3__45__cpo4cendE,@object
	.size		_ZN40_INTERNAL_5d14bec7_4_k_cu_6ddf7242_187194cuda3std3__45__cpo4cendE,(_ZN40_INTERNAL_5d14bec7_4_k_cu_6ddf7242_187194cuda3std6ranges3__45__cpo4swapE - _ZN40_INTERNAL_5d14bec7_4_k_cu_6ddf7242_187194cuda3std3__45__cpo4cendE)
_ZN40_INTERNAL_5d14bec7_4_k_cu_6ddf7242_187194cuda3std3__45__cpo4cendE:
	.zero		1
	.type		_ZN40_INTERNAL_5d14bec7_4_k_cu_6ddf7242_187194cuda3std6ranges3__45__cpo4swapE,@object
	.size		_ZN40_INTERNAL_5d14bec7_4_k_cu_6ddf7242_187194cuda3std6ranges3__45__cpo4swapE,(.L_7 - _ZN40_INTERNAL_5d14bec7_4_k_cu_6ddf7242_187194cuda3std6ranges3__45__cpo4swapE)
_ZN40_INTERNAL_5d14bec7_4_k_cu_6ddf7242_187194cuda3std6ranges3__45__cpo4swapE:
	.zero		1
.L_7:


//--------------------- .nv.constant0._ZN7cutlass13device_kernelINS_4gemm6kernel13GemmUniversalIN4cute5tupleIJiiiiEEENS1_10collective13CollectiveMmaINS1_37MainloopSm90TmaGmmaWarpSpecializedFP8ILi18ENS5_IJNS4_1CILi1EEENSA_ILi4EEESB_EEENS1_32KernelTmaWarpSpecializedPingpongEEENS5_IJNSA_ILi64EEENSA_ILi128EEESG_EEENS_12float_e5m2_tENS5_IJlSB_lEEESJ_SK_NS4_8TiledMMAINS4_8MMA_AtomIJNS4_4SM904GMMA31MMA_64x128x32_F32E5M2E5M2_SS_TNILNSO_7ScaleInE1ELSQ_1EEEEEENS4_6LayoutINS5_IJSB_SB_SB_EEENS5_IJNSA_ILi0EEESV_SV_EEEEENS5_IJNS4_10UnderscoreESY_SY_EEEEENS4_23SM90_TMA_LOAD_MULTICASTENS4_14ComposedLayoutINS4_7SwizzleILi2ELi4ELi3EEENS4_18smem_ptr_flag_bitsILi8EEENST_INS5_IJNSA_ILi8EEESG_EEENS5_IJSG_SB_EEEEEEEvNS4_8identityENS4_13SM90_TMA_LOADES1B_vS1C_EENS_8epilogue10collective6detail29Sm90TmaWarpSpecializedAdapterINS1G_15DefaultEpilogueISJ_SK_SK_NS1F_6thread17LinearCombinationISJ_Li1EffLNS1K_9ScaleType4KindE0ELNS_15FloatRoundStyleE2ESJ_EENS1_15EpilogueDefaultEEEEEvvEEEEvNT_6ParamsE --------------------------
	.section	.nv.constant0._ZN7cutlass13device_kernelINS_4gemm6kernel13GemmUniversalIN4cute5tupleIJiiiiEEENS1_10collective13CollectiveMmaINS1_37MainloopSm90TmaGmmaWarpSpecializedFP8ILi18ENS5_IJNS4_1CILi1EEENSA_ILi4EEESB_EEENS1_32KernelTmaWarpSpecializedPingpongEEENS5_IJNSA_ILi64EEENSA_ILi128EEESG_EEENS_12float_e5m2_tENS5_IJlSB_lEEESJ_SK_NS4_8TiledMMAINS4_8MMA_AtomIJNS4_4SM904GMMA31MMA_64x128x32_F32E5M2E5M2_SS_TNILNSO_7ScaleInE1ELSQ_1EEEEEENS4_6LayoutINS5_IJSB_SB_SB_EEENS5_IJNSA_ILi0EEESV_SV_EEEEENS5_IJNS4_10UnderscoreESY_SY_EEEEENS4_23SM90_TMA_LOAD_MULTICASTENS4_14ComposedLayoutINS4_7SwizzleILi2ELi4ELi3EEENS4_18smem_ptr_flag_bitsILi8EEENST_INS5_IJNSA_ILi8EEESG_EEENS5_IJSG_SB_EEEEEEEvNS4_8identityENS4_13SM90_TMA_LOADES1B_vS1C_EENS_8epilogue10collective6detail29Sm90TmaWarpSpecializedAdapterINS1G_15DefaultEpilogueISJ_SK_SK_NS1F_6thread17LinearCombinationISJ_Li1EffLNS1K_9ScaleType4KindE0ELNS_15FloatRoundStyleE2ESJ_EENS1_15EpilogueDefaultEEEEEvvEEEEvNT_6ParamsE,"a",@progbits
	.sectionflags	@""
	.align	4
.nv.constant0._ZN7cutlass13device_kernelINS_4gemm6kernel13GemmUniversalIN4cute5tupleIJiiiiEEENS1_10collective13CollectiveMmaINS1_37MainloopSm90TmaGmmaWarpSpecializedFP8ILi18ENS5_IJNS4_1CILi1EEENSA_ILi4EEESB_EEENS1_32KernelTmaWarpSpecializedPingpongEEENS5_IJNSA_ILi64EEENSA_ILi128EEESG_EEENS_12float_e5m2_tENS5_IJlSB_lEEESJ_SK_NS4_8TiledMMAINS4_8MMA_AtomIJNS4_4SM904GMMA31MMA_64x128x32_F32E5M2E5M2_SS_TNILNSO_7ScaleInE1ELSQ_1EEEEEENS4_6LayoutINS5_IJSB_SB_SB_EEENS5_IJNSA_ILi0EEESV_SV_EEEEENS5_IJNS4_10UnderscoreESY_SY_EEEEENS4_23SM90_TMA_LOAD_MULTICASTENS4_14ComposedLayoutINS4_7SwizzleILi2ELi4ELi3EEENS4_18smem_ptr_flag_bitsILi8EEENST_INS5_IJNSA_ILi8EEESG_EEENS5_IJSG_SB_EEEEEEEvNS4_8identityENS4_13SM90_TMA_LOADES1B_vS1C_EENS_8epilogue10collective6detail29Sm90TmaWarpSpecializedAdapterINS1G_15DefaultEpilogueISJ_SK_SK_NS1F_6thread17LinearCombinationISJ_Li1EffLNS1K_9ScaleType4KindE0ELNS_15FloatRoundStyleE2ESJ_EENS1_15EpilogueDefaultEEEEEvvEEEEvNT_6ParamsE:
	.zero		1664


//--------------------- SYMBOLS --------------------------

	.type		.nv.reservedSmem.offset0,@object
	.size		.nv.reservedSmem.offset0,0x4
